	.target	sm_90a

	.elftype	@"ET_EXEC"


//--------------------- .note.nv.tkinfo           --------------------------
	.section	.note.nv.tkinfo,"",@"SHT_NOTE"
	.sectionflags	@"SHF_NOTE_NV_TKINFO"
	.tkinfo
        /*0018*/ 	.word	0x00000002
        /*0030*/ 	.string	""
        /*0030*/ 	.string	"ptxas"
        /*0030*/ 	.string	"Cuda compilation tools, release 13.0, V13.0.88"
        /*0030*/ 	.string	"Build cuda_13.0.r13.0/compiler.36424714_0"
        /*0030*/ 	.string	"-arch sm_90a -m 64 "



//--------------------- .note.nv.cuinfo           --------------------------
	.section	.note.nv.cuinfo,"",@"SHT_NOTE"
	.sectionflags	@"SHF_NOTE_NV_CUINFO"
        /*0018*/ 	.short	0x0002
        /*001a*/ 	.short	0x005a
        /*001c*/ 	.short	0x0082
	.zero		2


//--------------------- .nv.info                  --------------------------
	.section	.nv.info,"",@"SHT_CUDA_INFO"
	.align	4


	//----- nvinfo : EIATTR_REGCOUNT
	.align		4
        /*0000*/ 	.byte	0x04, 0x2f
        /*0002*/ 	.short	(.L_15 - .L_14)
	.align		4
.L_14:
        /*0004*/ 	.word	index@(_ZN7cutlass13device_kernelINS_4gemm6kernel13GemmUniversalIN4cute5tupleIJiiiiEEENS1_10collective13CollectiveMmaINS1_34MainloopSm90TmaGmmaWarpSpecializedILi7ENS5_IJNS4_1CILi1EEESB_SB_EEENS1_35KernelTmaWarpSpecializedCooperativeEEENS5_IJNSA_ILi256EEESF_NSA_ILi32EEEEEENS_6half_tENS5_IJlSB_lEEESI_SJ_NS4_8TiledMMAINS4_8MMA_AtomIJNS4_4SM904GMMA26MMA_64x256x16_F32F16F16_SSILNSN_5MajorE0ELSP_0ELNSN_7ScaleInE1ELSQ_1EEEEEENS4_6LayoutINS5_IJNSA_ILi2EEESB_SB_EEENS5_IJSB_NSA_ILi0EEESW_EEEEENS5_IJNS4_10UnderscoreESZ_SZ_EEEEENS4_13SM90_TMA_LOADENS4_14ComposedLayoutINS4_7SwizzleILi2ELi4ELi3EEENS4_18smem_ptr_flag_bitsILi16EEENST_INS5_IJNSA_ILi8EEESG_EEENS5_IJSG_SB_EEEEEEEvNS4_8identityES12_S1C_vS1D_EENS_8epilogue10collective6detail29Sm90TmaWarpSpecializedAdapterINS1G_15DefaultEpilogueISI_SJ_SJ_NS1F_6thread17LinearCombinationISI_Li1EffLNS1K_9ScaleType4KindE0ELNS_15FloatRoundStyleE2ESI_EENS1_15EpilogueDefaultEEEEEvvEEEEvNT_6ParamsE)
        /*0008*/ 	.word	0x000000a8


	//----- nvinfo : EIATTR_FRAME_SIZE
	.align		4
.L_15:
        /*000c*/ 	.byte	0x04, 0x11
        /*000e*/ 	.short	(.L_17 - .L_16)
	.align		4
.L_16:
        /*0010*/ 	.word	index@(_ZN7cutlass13device_kernelINS_4gemm6kernel13GemmUniversalIN4cute5tupleIJiiiiEEENS1_10collective13CollectiveMmaINS1_34MainloopSm90TmaGmmaWarpSpecializedILi7ENS5_IJNS4_1CILi1EEESB_SB_EEENS1_35KernelTmaWarpSpecializedCooperativeEEENS5_IJNSA_ILi256EEESF_NSA_ILi32EEEEEENS_6half_tENS5_IJlSB_lEEESI_SJ_NS4_8TiledMMAINS4_8MMA_AtomIJNS4_4SM904GMMA26MMA_64x256x16_F32F16F16_SSILNSN_5MajorE0ELSP_0ELNSN_7ScaleInE1ELSQ_1EEEEEENS4_6LayoutINS5_IJNSA_ILi2EEESB_SB_EEENS5_IJSB_NSA_ILi0EEESW_EEEEENS5_IJNS4_10UnderscoreESZ_SZ_EEEEENS4_13SM90_TMA_LOADENS4_14ComposedLayoutINS4_7SwizzleILi2ELi4ELi3EEENS4_18smem_ptr_flag_bitsILi16EEENST_INS5_IJNSA_ILi8EEESG_EEENS5_IJSG_SB_EEEEEEEvNS4_8identityES12_S1C_vS1D_EENS_8epilogue10collective6detail29Sm90TmaWarpSpecializedAdapterINS1G_15DefaultEpilogueISI_SJ_SJ_NS1F_6thread17LinearCombinationISI_Li1EffLNS1K_9ScaleType4KindE0ELNS_15FloatRoundStyleE2ESI_EENS1_15EpilogueDefaultEEEEEvvEEEEvNT_6ParamsE)
        /*0014*/ 	.word	0x000004c0


	//----- nvinfo : EIATTR_MIN_STACK_SIZE
	.align		4
.L_17:
        /*0018*/ 	.byte	0x04, 0x12
        /*001a*/ 	.short	(.L_19 - .L_18)
	.align		4
.L_18:
        /*001c*/ 	.word	index@(_ZN7cutlass13device_kernelINS_4gemm6kernel13GemmUniversalIN4cute5tupleIJiiiiEEENS1_10collective13CollectiveMmaINS1_34MainloopSm90TmaGmmaWarpSpecializedILi7ENS5_IJNS4_1CILi1EEESB_SB_EEENS1_35KernelTmaWarpSpecializedCooperativeEEENS5_IJNSA_ILi256EEESF_NSA_ILi32EEEEEENS_6half_tENS5_IJlSB_lEEESI_SJ_NS4_8TiledMMAINS4_8MMA_AtomIJNS4_4SM904GMMA26MMA_64x256x16_F32F16F16_SSILNSN_5MajorE0ELSP_0ELNSN_7ScaleInE1ELSQ_1EEEEEENS4_6LayoutINS5_IJNSA_ILi2EEESB_SB_EEENS5_IJSB_NSA_ILi0EEESW_EEEEENS5_IJNS4_10UnderscoreESZ_SZ_EEEEENS4_13SM90_TMA_LOADENS4_14ComposedLayoutINS4_7SwizzleILi2ELi4ELi3EEENS4_18smem_ptr_flag_bitsILi16EEENST_INS5_IJNSA_ILi8EEESG_EEENS5_IJSG_SB_EEEEEEEvNS4_8identityES12_S1C_vS1D_EENS_8epilogue10collective6detail29Sm90TmaWarpSpecializedAdapterINS1G_15DefaultEpilogueISI_SJ_SJ_NS1F_6thread17LinearCombinationISI_Li1EffLNS1K_9ScaleType4KindE0ELNS_15FloatRoundStyleE2ESI_EENS1_15EpilogueDefaultEEEEEvvEEEEvNT_6ParamsE)
        /*0020*/ 	.word	0x000004c0
.L_19:


//--------------------- .nv.compat                --------------------------
	.section	.nv.compat,"",@"SHT_CUDA_COMPAT_INFO"
	.align	4
        /*0000*/ 	.byte	0x02, 0x09, 0x01, 0x00, 0x02, 0x02, 0x04, 0x00, 0x02, 0x05, 0x05, 0x00, 0x03, 0x07, 0x01, 0x01
        /*0010*/ 	.byte	0x02, 0x03, 0x01, 0x00, 0x02, 0x06, 0x01, 0x00, 0x04, 0x0b, 0x08, 0x00, 0x00, 0x00, 0x00, 0x00
        /*0020*/ 	.byte	0x00, 0x00, 0x00, 0x00


//--------------------- .nv.info._ZN7cutlass13device_kernelINS_4gemm6kernel13GemmUniversalIN4cute5tupleIJiiiiEEENS1_10collective13CollectiveMmaINS1_34MainloopSm90TmaGmmaWarpSpecializedILi7ENS5_IJNS4_1CILi1EEESB_SB_EEENS1_35KernelTmaWarpSpecializedCooperativeEEENS5_IJNSA_ILi256EEESF_NSA_ILi32EEEEEENS_6half_tENS5_IJlSB_lEEESI_SJ_NS4_8TiledMMAINS4_8MMA_AtomIJNS4_4SM904GMMA26MMA_64x256x16_F32F16F16_SSILNSN_5MajorE0ELSP_0ELNSN_7ScaleInE1ELSQ_1EEEEEENS4_6LayoutINS5_IJNSA_ILi2EEESB_SB_EEENS5_IJSB_NSA_ILi0EEESW_EEEEENS5_IJNS4_10UnderscoreESZ_SZ_EEEEENS4_13SM90_TMA_LOADENS4_14ComposedLayoutINS4_7SwizzleILi2ELi4ELi3EEENS4_18smem_ptr_flag_bitsILi16EEENST_INS5_IJNSA_ILi8EEESG_EEENS5_IJSG_SB_EEEEEEEvNS4_8identityES12_S1C_vS1D_EENS_8epilogue10collective6detail29Sm90TmaWarpSpecializedAdapterINS1G_15DefaultEpilogueISI_SJ_SJ_NS1F_6thread17LinearCombinationISI_Li1EffLNS1K_9ScaleType4KindE0ELNS_15FloatRoundStyleE2ESI_EENS1_15EpilogueDefaultEEEEEvvEEEEvNT_6ParamsE --------------------------
	.section	.nv.info._ZN7cutlass13device_kernelINS_4gemm6kernel13GemmUniversalIN4cute5tupleIJiiiiEEENS1_10collective13CollectiveMmaINS1_34MainloopSm90TmaGmmaWarpSpecializedILi7ENS5_IJNS4_1CILi1EEESB_SB_EEENS1_35KernelTmaWarpSpecializedCooperativeEEENS5_IJNSA_ILi256EEESF_NSA_ILi32EEEEEENS_6half_tENS5_IJlSB_lEEESI_SJ_NS4_8TiledMMAINS4_8MMA_AtomIJNS4_4SM904GMMA26MMA_64x256x16_F32F16F16_SSILNSN_5MajorE0ELSP_0ELNSN_7ScaleInE1ELSQ_1EEEEEENS4_6LayoutINS5_IJNSA_ILi2EEESB_SB_EEENS5_IJSB_NSA_ILi0EEESW_EEEEENS5_IJNS4_10UnderscoreESZ_SZ_EEEEENS4_13SM90_TMA_LOADENS4_14ComposedLayoutINS4_7SwizzleILi2ELi4ELi3EEENS4_18smem_ptr_flag_bitsILi16EEENST_INS5_IJNSA_ILi8EEESG_EEENS5_IJSG_SB_EEEEEEEvNS4_8identityES12_S1C_vS1D_EENS_8epilogue10collective6detail29Sm90TmaWarpSpecializedAdapterINS1G_15DefaultEpilogueISI_SJ_SJ_NS1F_6thread17LinearCombinationISI_Li1EffLNS1K_9ScaleType4KindE0ELNS_15FloatRoundStyleE2ESI_EENS1_15EpilogueDefaultEEEEEvvEEEEvNT_6ParamsE,"",@"SHT_CUDA_INFO"
	.sectionflags	@""
	.align	4


	//----- nvinfo : EIATTR_CUDA_API_VERSION
	.align		4
        /*0000*/ 	.byte	0x04, 0x37
        /*0002*/ 	.short	(.L_21 - .L_20)
.L_20:
        /*0004*/ 	.word	0x00000082


	//----- nvinfo : EIATTR_KPARAM_INFO
	.align		4
.L_21:
        /*0008*/ 	.byte	0x04, 0x17
        /*000a*/ 	.short	(.L_23 - .L_22)
.L_22:
        /*000c*/ 	.word	0x00000000
        /*0010*/ 	.short	0x0000
        /*0012*/ 	.short	0x0070
        /*0014*/ 	.byte	0x00, 0xf0, 0x01, 0x10


	//----- nvinfo : EIATTR_SPARSE_MMA_MASK
	.align		4
.L_23:
        /*0018*/ 	.byte	0x03, 0x50
        /*001a*/ 	.short	0x0000


	//----- nvinfo : EIATTR_MAXREG_COUNT
	.align		4
        /*001c*/ 	.byte	0x03, 0x1b
        /*001e*/ 	.short	0x00a8


	//----- nvinfo : EIATTR_NUM_BARRIERS
	.align		4
        /*0020*/ 	.byte	0x02, 0x4c
        /*0022*/ 	.byte	0x01
	.zero		1


	//----- nvinfo : EIATTR_EXTERNS
	.align		4
        /*0024*/ 	.byte	0x04, 0x0f
        /*0026*/ 	.short	(.L_25 - .L_24)


	//   ....[0]....
	.align		4
.L_24:
        /*0028*/ 	.word	index@(__assertfail)


	//----- nvinfo : EIATTR_ANNOTATIONS
	.align		4
.L_25:
        /*002c*/ 	.byte	0x04, 0x55
        /*002e*/ 	.short	(.L_27 - .L_26)


	//   ....[0]....
.L_26:
        /*0030*/ 	.word	0x00000001
        /*0034*/ 	.byte	0xf0, 0x06, 0x00, 0x00, 0x01, 0x00, 0x00, 0x00, 0x10, 0x07, 0x00, 0x00, 0x01, 0x00, 0x00, 0x00
        /* <DEDUP_REMOVED lines=377> */
        /*17d4*/ 	.byte	0xd0, 0x6d, 0x01, 0x00


	//----- nvinfo : EIATTR_MERCURY_ISA_VERSION
	.align		4
.L_27:
        /*17d8*/ 	.byte	0x03, 0x5f
        /*17da*/ 	.short	0x0101


	//----- nvinfo : EIATTR_INT_WARP_WIDE_INSTR_OFFSETS
	.align		4
        /*17dc*/ 	.byte	0x04, 0x31
        /*17de*/ 	.short	(.L_29 - .L_28)


	//   ....[0]....
.L_28:
        /*17e0*/ 	.word	0x00000560


	//   ....[1]....
        /*17e4*/ 	.word	0x00000570


	//   ....[2]....
        /*17e8*/ 	.word	0x00000600


	//----- nvinfo : EIATTR_COOP_GROUP_MASK_REGIDS
	.align		4
.L_29:
        /*17ec*/ 	.byte	0x04, 0x29
        /*17ee*/ 	.short	(.L_31 - .L_30)


	//   ....[0]....
.L_30:
        /*17f0*/ 	.word	0xffffffff


	//   ....[1]....
        /*17f4*/ 	.word	0xffffffff


	//   ....[2]....
        /*17f8*/ 	.word	0xffffffff


	//   ....[3]....
        /*17fc*/ 	.word	0xffffffff


	//   ....[4]....
        /*1800*/ 	.word	0xffffffff


	//----- nvinfo : EIATTR_COOP_GROUP_INSTR_OFFSETS
	.align		4
.L_31:
        /*1804*/ 	.byte	0x04, 0x28
        /*1806*/ 	.short	(.L_33 - .L_32)


	//   ....[0]....
.L_32:
        /*1808*/ 	.word	0x00000070


	//   ....[1]....
        /*180c*/ 	.word	0x00000080


	//   ....[2]....
        /*1810*/ 	.word	0x000001a0


	//   ....[3]....
        /*1814*/ 	.word	0x00000410


	//   ....[4]....
        /*1818*/ 	.word	0x000011d0


	//----- nvinfo : EIATTR_REG_RECONFIG
	.align		4
.L_33:
        /*181c*/ 	.byte	0x01, 0x54
	.zero		2


	//----- nvinfo : EIATTR_SYSCALL_OFFSETS
	.align		4
        /*1820*/ 	.byte	0x04, 0x46
        /*1822*/ 	.short	(.L_35 - .L_34)


	//   ....[0]....
.L_34:
        /*1824*/ 	.word	0x00001380


	//----- nvinfo : EIATTR_MBARRIER_INSTR_OFFSETS
	.align		4
.L_35:
        /*1828*/ 	.byte	0x04, 0x39
        /*182a*/ 	.short	(.L_37 - .L_36)


	//   ....[0]....
.L_36:
        /*182c*/ 	.word	0x00000320
        /*1830*/ 	.word	0x000000ff
        /*1834*/ 	.word	0x00000000
        /*1838*/ 	.short	0x0100
        /*183a*/ 	.byte	0x08
	.zero		1


	//   ....[1]....
        /*183c*/ 	.word	0x00000330
        /*1840*/ 	.word	0x000000ff
        /*1844*/ 	.word	0x00000038
        /*1848*/ 	.short	0x0100
        /*184a*/ 	.byte	0x08
	.zero		1


	//   ....[2]....
        /*184c*/ 	.word	0x00000340
        /*1850*/ 	.word	0x000000ff
        /*1854*/ 	.word	0x00000008
        /*1858*/ 	.short	0x0100
        /*185a*/ 	.byte	0x08
	.zero		1


	//   ....[3]....
        /*185c*/ 	.word	0x00000350
        /*1860*/ 	.word	0x000000ff
        /*1864*/ 	.word	0x00000040
        /*1868*/ 	.short	0x0100
        /*186a*/ 	.byte	0x08
	.zero		1


	//   ....[4]....
        /*186c*/ 	.word	0x00000360
        /*1870*/ 	.word	0x000000ff
        /*1874*/ 	.word	0x00000010
        /*1878*/ 	.short	0x0100
        /*187a*/ 	.byte	0x08
	.zero		1


	//   ....[5]....
        /*187c*/ 	.word	0x00000370
        /*1880*/ 	.word	0x000000ff
        /*1884*/ 	.word	0x00000048
        /*1888*/ 	.short	0x0100
        /*188a*/ 	.byte	0x08
	.zero		1


	//   ....[6]....
        /*188c*/ 	.word	0x00000380
        /*1890*/ 	.word	0x000000ff
        /*1894*/ 	.word	0x00000018
        /*1898*/ 	.short	0x0100
        /*189a*/ 	.byte	0x08
	.zero		1


	//   ....[7]....
        /*189c*/ 	.word	0x00000390
        /*18a0*/ 	.word	0x000000ff
        /*18a4*/ 	.word	0x00000050
        /*18a8*/ 	.short	0x0100
        /*18aa*/ 	.byte	0x08
	.zero		1


	//   ....[8]....
        /*18ac*/ 	.word	0x000003a0
        /*18b0*/ 	.word	0x000000ff
        /*18b4*/ 	.word	0x00000020
        /*18b8*/ 	.short	0x0100
        /*18ba*/ 	.byte	0x08
	.zero		1


	//   ....[9]....
        /*18bc*/ 	.word	0x000003b0
        /*18c0*/ 	.word	0x000000ff
        /*18c4*/ 	.word	0x00000058
        /*18c8*/ 	.short	0x0100
        /*18ca*/ 	.byte	0x08
	.zero		1


	//   ....[10]....
        /*18cc*/ 	.word	0x000003c0
        /*18d0*/ 	.word	0x000000ff
        /*18d4*/ 	.word	0x00000028
        /*18d8*/ 	.short	0x0100
        /*18da*/ 	.byte	0x08
	.zero		1


	//   ....[11]....
        /*18dc*/ 	.word	0x000003d0
        /*18e0*/ 	.word	0x000000ff
        /*18e4*/ 	.word	0x00000060
        /*18e8*/ 	.short	0x0100
        /*18ea*/ 	.byte	0x08
	.zero		1


	//   ....[12]....
        /*18ec*/ 	.word	0x000003e0
        /*18f0*/ 	.word	0x000000ff
        /*18f4*/ 	.word	0x00000030
        /*18f8*/ 	.short	0x0100
        /*18fa*/ 	.byte	0x08
	.zero		1


	//   ....[13]....
        /*18fc*/ 	.word	0x000003f0
        /*1900*/ 	.word	0x000000ff
        /*1904*/ 	.word	0x00000068
        /*1908*/ 	.short	0x0100
        /*190a*/ 	.byte	0x08
	.zero		1


	//   ....[14]....
        /*190c*/ 	.word	0x00000680
        /*1910*/ 	.word	0x000000ff
        /*1914*/ 	.word	0x00000080
        /*1918*/ 	.short	0x0100
        /*191a*/ 	.byte	0x10
	.zero		1


	//   ....[15]....
        /*191c*/ 	.word	0x00000720
        /*1920*/ 	.word	0x000000ff
        /*1924*/ 	.word	0x00000088
        /*1928*/ 	.short	0x0100
        /*192a*/ 	.byte	0x10
	.zero		1


	//   ....[16]....
        /*192c*/ 	.word	0x00001420
        /*1930*/ 	.word	0x00000003
        /*1934*/ 	.word	0x00000000
        /*1938*/ 	.short	0x010a
        /*193a*/ 	.byte	0x3f
	.zero		1


	//   ....[17]....
        /*193c*/ 	.word	0x00001460
        /*1940*/ 	.word	0x00000003
        /*1944*/ 	.word	0x00000000
        /*1948*/ 	.short	0x010a
        /*194a*/ 	.byte	0x3f
	.zero		1


	//   ....[18]....
        /*194c*/ 	.word	0x00002a00
        /*1950*/ 	.word	0x000000ff
        /*1954*/ 	.word	0x00000000
        /*1958*/ 	.short	0x010a
        /*195a*/ 	.byte	0x04
	.zero		1


	//   ....[19]....
        /*195c*/ 	.word	0x00002a40
        /*1960*/ 	.word	0x000000ff
        /*1964*/ 	.word	0x00000000
        /*1968*/ 	.short	0x010a
        /*196a*/ 	.byte	0x04
	.zero		1


	//   ....[20]....
        /*196c*/ 	.word	0x00004a80
        /*1970*/ 	.word	0x000000ff
        /*1974*/ 	.word	0x00000000
        /*1978*/ 	.short	0x0101
        /*197a*/ 	.byte	0x04
	.zero		1


	//   ....[21]....
        /*197c*/ 	.word	0x00004cb0
        /*1980*/ 	.word	0x000000ff
        /*1984*/ 	.word	0x00000000
        /*1988*/ 	.short	0x0101
        /*198a*/ 	.byte	0x04
	.zero		1


	//   ....[22]....
        /*198c*/ 	.word	0x00016960
        /*1990*/ 	.word	0x0000000a
        /*1994*/ 	.word	0x00000038
        /*1998*/ 	.short	0x010a
        /*199a*/ 	.byte	0x3f
	.zero		1


	//   ....[23]....
        /*199c*/ 	.word	0x00016ce0
        /*19a0*/ 	.word	0x00000003
        /*19a4*/ 	.word	0x00000088
        /*19a8*/ 	.short	0x0101
        /*19aa*/ 	.byte	0x3f
	.zero		1


	//   ....[24]....
        /*19ac*/ 	.word	0x000174d0
        /*19b0*/ 	.word	0x00000005
        /*19b4*/ 	.word	0x00000000
        /*19b8*/ 	.short	0x010a
        /*19ba*/ 	.byte	0x3f
	.zero		1


	//   ....[25]....
        /*19bc*/ 	.word	0x00017560
        /*19c0*/ 	.word	0x00000007
        /*19c4*/ 	.word	0x00000000
        /*19c8*/ 	.short	0x010a
        /*19ca*/ 	.byte	0x3f
	.zero		1


	//   ....[26]....
        /*19cc*/ 	.word	0x000175f0
        /*19d0*/ 	.word	0x00000007
        /*19d4*/ 	.word	0x00000000
        /*19d8*/ 	.short	0x010a
        /*19da*/ 	.byte	0x3f
	.zero		1


	//   ....[27]....
        /*19dc*/ 	.word	0x00017680
        /*19e0*/ 	.word	0x00000007
        /*19e4*/ 	.word	0x00000000
        /*19e8*/ 	.short	0x010a
        /*19ea*/ 	.byte	0x3f
	.zero		1


	//   ....[28]....
        /*19ec*/ 	.word	0x00017710
        /*19f0*/ 	.word	0x00000007
        /*19f4*/ 	.word	0x00000000
        /*19f8*/ 	.short	0x010a
        /*19fa*/ 	.byte	0x3f
	.zero		1


	//   ....[29]....
        /*19fc*/ 	.word	0x000177a0
        /*1a00*/ 	.word	0x00000007
        /*1a04*/ 	.word	0x00000000
        /*1a08*/ 	.short	0x010a
        /*1a0a*/ 	.byte	0x3f
	.zero		1


	//   ....[30]....
        /*1a0c*/ 	.word	0x00017830
        /*1a10*/ 	.word	0x00000003
        /*1a14*/ 	.word	0x00000000
        /*1a18*/ 	.short	0x010a
        /*1a1a*/ 	.byte	0x3f
	.zero		1


	//   ....[31]....
        /*1a1c*/ 	.word	0x00017890
        /*1a20*/ 	.word	0x00000003
        /*1a24*/ 	.word	0x00000000
        /*1a28*/ 	.short	0x010a
        /*1a2a*/ 	.byte	0x3f
	.zero		1


	//   ....[32]....
        /*1a2c*/ 	.word	0x000178f0
        /*1a30*/ 	.word	0x00000005
        /*1a34*/ 	.word	0x00000000
        /*1a38*/ 	.short	0x010a
        /*1a3a*/ 	.byte	0x3f
	.zero		1


	//   ....[33]....
        /*1a3c*/ 	.word	0x000179c0
        /*1a40*/ 	.word	0x0000000a
        /*1a44*/ 	.word	0x00000038
        /*1a48*/ 	.short	0x010a
        /*1a4a*/ 	.byte	0x3f
	.zero		1


	//   ....[34]....
        /*1a4c*/ 	.word	0x00017a90
        /*1a50*/ 	.word	0x00000005
        /*1a54*/ 	.word	0x00000000
        /*1a58*/ 	.short	0x010a
        /*1a5a*/ 	.byte	0x3f
	.zero		1


	//   ....[35]....
        /*1a5c*/ 	.word	0x00017ae0
        /*1a60*/ 	.word	0x00000007
        /*1a64*/ 	.word	0x00000000
        /*1a68*/ 	.short	0x010a
        /*1a6a*/ 	.byte	0x3f
	.zero		1


	//   ....[36]....
        /*1a6c*/ 	.word	0x00017b30
        /*1a70*/ 	.word	0x00000007
        /*1a74*/ 	.word	0x00000000
        /*1a78*/ 	.short	0x010a
        /*1a7a*/ 	.byte	0x3f
	.zero		1


	//   ....[37]....
        /*1a7c*/ 	.word	0x00017b80
        /*1a80*/ 	.word	0x00000007
        /*1a84*/ 	.word	0x00000000
        /*1a88*/ 	.short	0x010a
        /*1a8a*/ 	.byte	0x3f
	.zero		1


	//   ....[38]....
        /*1a8c*/ 	.word	0x00017bd0
        /*1a90*/ 	.word	0x00000007
        /*1a94*/ 	.word	0x00000000
        /*1a98*/ 	.short	0x010a
        /*1a9a*/ 	.byte	0x3f
	.zero		1


	//   ....[39]....
        /*1a9c*/ 	.word	0x00017c20
        /*1aa0*/ 	.word	0x00000007
        /*1aa4*/ 	.word	0x00000000
        /*1aa8*/ 	.short	0x010a
        /*1aaa*/ 	.byte	0x3f
	.zero		1


	//----- nvinfo : EIATTR_NUM_MBARRIERS
	.align		4
.L_37:
        /*1aac*/ 	.byte	0x03, 0x38
        /*1aae*/ 	.short	0x0010


	//----- nvinfo : EIATTR_EXIT_INSTR_OFFSETS
	.align		4
        /*1ab0*/ 	.byte	0x04, 0x1c
        /*1ab2*/ 	.short	(.L_39 - .L_38)


	//   ....[0]....
.L_38:
        /*1ab4*/ 	.word	0x00000780


	//   ....[1]....
        /*1ab8*/ 	.word	0x000010f0


	//   ....[2]....
        /*1abc*/ 	.word	0x00015ee0


	//   ....[3]....
        /*1ac0*/ 	.word	0x000165f0


	//   ....[4]....
        /*1ac4*/ 	.word	0x00017880


	//----- nvinfo : EIATTR_MAX_THREADS
	.align		4
.L_39:
        /*1ac8*/ 	.byte	0x04, 0x05
        /*1aca*/ 	.short	(.L_41 - .L_40)
.L_40:
        /*1acc*/ 	.word	0x00000180
        /*1ad0*/ 	.word	0x00000001
        /*1ad4*/ 	.word	0x00000001


	//----- nvinfo : EIATTR_CRS_STACK_SIZE
	.align		4
.L_41:
        /*1ad8*/ 	.byte	0x04, 0x1e
        /*1ada*/ 	.short	(.L_43 - .L_42)
.L_42:
        /*1adc*/ 	.word	0x00000000


	//----- nvinfo : EIATTR_CBANK_PARAM_SIZE
	.align		4
.L_43:
        /*1ae0*/ 	.byte	0x03, 0x19
        /*1ae2*/ 	.short	0x0470


	//----- nvinfo : EIATTR_PARAM_CBANK
	.align		4
        /*1ae4*/ 	.byte	0x04, 0x0a
        /*1ae6*/ 	.short	(.L_45 - .L_44)
	.align		4
.L_44:
        /*1ae8*/ 	.word	index@(.nv.constant0._ZN7cutlass13device_kernelINS_4gemm6kernel13GemmUniversalIN4cute5tupleIJiiiiEEENS1_10collective13CollectiveMmaINS1_34MainloopSm90TmaGmmaWarpSpecializedILi7ENS5_IJNS4_1CILi1EEESB_SB_EEENS1_35KernelTmaWarpSpecializedCooperativeEEENS5_IJNSA_ILi256EEESF_NSA_ILi32EEEEEENS_6half_tENS5_IJlSB_lEEESI_SJ_NS4_8TiledMMAINS4_8MMA_AtomIJNS4_4SM904GMMA26MMA_64x256x16_F32F16F16_SSILNSN_5MajorE0ELSP_0ELNSN_7ScaleInE1ELSQ_1EEEEEENS4_6LayoutINS5_IJNSA_ILi2EEESB_SB_EEENS5_IJSB_NSA_ILi0EEESW_EEEEENS5_IJNS4_10UnderscoreESZ_SZ_EEEEENS4_13SM90_TMA_LOADENS4_14ComposedLayoutINS4_7SwizzleILi2ELi4ELi3EEENS4_18smem_ptr_flag_bitsILi16EEENST_INS5_IJNSA_ILi8EEESG_EEENS5_IJSG_SB_EEEEEEEvNS4_8identityES12_S1C_vS1D_EENS_8epilogue10collective6detail29Sm90TmaWarpSpecializedAdapterINS1G_15DefaultEpilogueISI_SJ_SJ_NS1F_6thread17LinearCombinationISI_Li1EffLNS1K_9ScaleType4KindE0ELNS_15FloatRoundStyleE2ESI_EENS1_15EpilogueDefaultEEEEEvvEEEEvNT_6ParamsE)
        /*1aec*/ 	.short	0x0210
        /*1aee*/ 	.short	0x0470


	//----- nvinfo : EIATTR_SW_WAR
	.align		4
.L_45:
        /*1af0*/ 	.byte	0x04, 0x36
        /*1af2*/ 	.short	(.L_47 - .L_46)
.L_46:
        /*1af4*/ 	.word	0x00000008
.L_47:


//--------------------- .nv.callgraph             --------------------------
	.section	.nv.callgraph,"",@"SHT_CUDA_CALLGRAPH"
	.align	4
	.sectionentsize	8
	.align		4
        /*0000*/ 	.word	0x00000000
	.align		4
        /*0004*/ 	.word	0xffffffff
	.align		4
        /*0008*/ 	.word	index@(_ZN7cutlass13device_kernelINS_4gemm6kernel13GemmUniversalIN4cute5tupleIJiiiiEEENS1_10collective13CollectiveMmaINS1_34MainloopSm90TmaGmmaWarpSpecializedILi7ENS5_IJNS4_1CILi1EEESB_SB_EEENS1_35KernelTmaWarpSpecializedCooperativeEEENS5_IJNSA_ILi256EEESF_NSA_ILi32EEEEEENS_6half_tENS5_IJlSB_lEEESI_SJ_NS4_8TiledMMAINS4_8MMA_AtomIJNS4_4SM904GMMA26MMA_64x256x16_F32F16F16_SSILNSN_5MajorE0ELSP_0ELNSN_7ScaleInE1ELSQ_1EEEEEENS4_6LayoutINS5_IJNSA_ILi2EEESB_SB_EEENS5_IJSB_NSA_ILi0EEESW_EEEEENS5_IJNS4_10UnderscoreESZ_SZ_EEEEENS4_13SM90_TMA_LOADENS4_14ComposedLayoutINS4_7SwizzleILi2ELi4ELi3EEENS4_18smem_ptr_flag_bitsILi16EEENST_INS5_IJNSA_ILi8EEESG_EEENS5_IJSG_SB_EEEEEEEvNS4_8identityES12_S1C_vS1D_EENS_8epilogue10collective6detail29Sm90TmaWarpSpecializedAdapterINS1G_15DefaultEpilogueISI_SJ_SJ_NS1F_6thread17LinearCombinationISI_Li1EffLNS1K_9ScaleType4KindE0ELNS_15FloatRoundStyleE2ESI_EENS1_15EpilogueDefaultEEEEEvvEEEEvNT_6ParamsE)
	.align		4
        /*000c*/ 	.word	index@(__assertfail)
	.align		4
        /*0010*/ 	.word	0x00000000
	.align		4
        /*0014*/ 	.word	0xfffffffe
	.align		4
        /*0018*/ 	.word	0x00000000
	.align		4
        /*001c*/ 	.word	0xfffffffd
	.align		4
        /*0020*/ 	.word	0x00000000
	.align		4
        /*0024*/ 	.word	0xfffffffc


//--------------------- .nv.constant4             --------------------------
	.section	.nv.constant4,"a",@progbits
	.align	8
	.align		8
.nv.constant4:
        /*0000*/ 	.dword	__assertfail
	.align		8
        /*0008*/ 	.dword	__unnamed_1
	.align		8
        /*0010*/ 	.dword	_ZN40_INTERNAL_e6bdaf04_4_k_cu_52fb0507_259394cuda3std3__45__cpo5beginE
	.align		8
        /*0018*/ 	.dword	_ZN40_INTERNAL_e6bdaf04_4_k_cu_52fb0507_259394cuda3std3__45__cpo3endE
	.align		8
        /*0020*/ 	.dword	_ZN40_INTERNAL_e6bdaf04_4_k_cu_52fb0507_259394cuda3std3__45__cpo6cbeginE
	.align		8
        /*0028*/ 	.dword	_ZN40_INTERNAL_e6bdaf04_4_k_cu_52fb0507_259394cuda3std3__45__cpo4cendE
	.align		8
        /*0030*/ 	.dword	_ZN40_INTERNAL_e6bdaf04_4_k_cu_52fb0507_259394cuda3std3__442_GLOBAL__N__e6bdaf04_4_k_cu_52fb0507_259396ignoreE
	.align		8
        /*0038*/ 	.dword	_ZN40_INTERNAL_e6bdaf04_4_k_cu_52fb0507_259394cuda3std3__419piecewise_constructE
	.align		8
        /*0040*/ 	.dword	_ZN40_INTERNAL_e6bdaf04_4_k_cu_52fb0507_259394cuda3std3__48in_placeE
	.align		8
        /*0048*/ 	.dword	_ZN40_INTERNAL_e6bdaf04_4_k_cu_52fb0507_259394cuda3std6ranges3__45__cpo4swapE
	.align		8
        /*0050*/ 	.dword	_ZN40_INTERNAL_e6bdaf04_4_k_cu_52fb0507_259394cuda3std6ranges3__45__cpo9iter_moveE
	.align		8
        /*0058*/ 	.dword	_ZN40_INTERNAL_e6bdaf04_4_k_cu_52fb0507_259394cute7productE
	.align		8
        /*0060*/ 	.dword	_ZN40_INTERNAL_e6bdaf04_4_k_cu_52fb0507_259394cute1_E
	.align		8
        /*0068*/ 	.dword	$str$22
	.align		8
        /*0070*/ 	.dword	$str$23


//--------------------- .text._ZN7cutlass13device_kernelINS_4gemm6kernel13GemmUniversalIN4cute5tupleIJiiiiEEENS1_10collective13CollectiveMmaINS1_34MainloopSm90TmaGmmaWarpSpecializedILi7ENS5_IJNS4_1CILi1EEESB_SB_EEENS1_35KernelTmaWarpSpecializedCooperativeEEENS5_IJNSA_ILi256EEESF_NSA_ILi32EEEEEENS_6half_tENS5_IJlSB_lEEESI_SJ_NS4_8TiledMMAINS4_8MMA_AtomIJNS4_4SM904GMMA26MMA_64x256x16_F32F16F16_SSILNSN_5MajorE0ELSP_0ELNSN_7ScaleInE1ELSQ_1EEEEEENS4_6LayoutINS5_IJNSA_ILi2EEESB_SB_EEENS5_IJSB_NSA_ILi0EEESW_EEEEENS5_IJNS4_10UnderscoreESZ_SZ_EEEEENS4_13SM90_TMA_LOADENS4_14ComposedLayoutINS4_7SwizzleILi2ELi4ELi3EEENS4_18smem_ptr_flag_bitsILi16EEENST_INS5_IJNSA_ILi8EEESG_EEENS5_IJSG_SB_EEEEEEEvNS4_8identityES12_S1C_vS1D_EENS_8epilogue10collective6detail29Sm90TmaWarpSpecializedAdapterINS1G_15DefaultEpilogueISI_SJ_SJ_NS1F_6thread17LinearCombinationISI_Li1EffLNS1K_9ScaleType4KindE0ELNS_15FloatRoundStyleE2ESI_EENS1_15EpilogueDefaultEEEEEvvEEEEvNT_6ParamsE --------------------------
	.section	.text._ZN7cutlass13device_kernelINS_4gemm6kernel13GemmUniversalIN4cute5tupleIJiiiiEEENS1_10collective13CollectiveMmaINS1_34MainloopSm90TmaGmmaWarpSpecializedILi7ENS5_IJNS4_1CILi1EEESB_SB_EEENS1_35KernelTmaWarpSpecializedCooperativeEEENS5_IJNSA_ILi256EEESF_NSA_ILi32EEEEEENS_6half_tENS5_IJlSB_lEEESI_SJ_NS4_8TiledMMAINS4_8MMA_AtomIJNS4_4SM904GMMA26MMA_64x256x16_F32F16F16_SSILNSN_5MajorE0ELSP_0ELNSN_7ScaleInE1ELSQ_1EEEEEENS4_6LayoutINS5_IJNSA_ILi2EEESB_SB_EEENS5_IJSB_NSA_ILi0EEESW_EEEEENS5_IJNS4_10UnderscoreESZ_SZ_EEEEENS4_13SM90_TMA_LOADENS4_14ComposedLayoutINS4_7SwizzleILi2ELi4ELi3EEENS4_18smem_ptr_flag_bitsILi16EEENST_INS5_IJNSA_ILi8EEESG_EEENS5_IJSG_SB_EEEEEEEvNS4_8identityES12_S1C_vS1D_EENS_8epilogue10collective6detail29Sm90TmaWarpSpecializedAdapterINS1G_15DefaultEpilogueISI_SJ_SJ_NS1F_6thread17LinearCombinationISI_Li1EffLNS1K_9ScaleType4KindE0ELNS_15FloatRoundStyleE2ESI_EENS1_15EpilogueDefaultEEEEEvvEEEEvNT_6ParamsE,"ax",@progbits
	.align	128
.text._ZN7cutlass13device_kernelINS_4gemm6kernel13GemmUniversalIN4cute5tupleIJiiiiEEENS1_10collective13CollectiveMmaINS1_34MainloopSm90TmaGmmaWarpSpecializedILi7ENS5_IJNS4_1CILi1EEESB_SB_EEENS1_35KernelTmaWarpSpecializedCooperativeEEENS5_IJNSA_ILi256EEESF_NSA_ILi32EEEEEENS_6half_tENS5_IJlSB_lEEESI_SJ_NS4_8TiledMMAINS4_8MMA_AtomIJNS4_4SM904GMMA26MMA_64x256x16_F32F16F16_SSILNSN_5MajorE0ELSP_0ELNSN_7ScaleInE1ELSQ_1EEEEEENS4_6LayoutINS5_IJNSA_ILi2EEESB_SB_EEENS5_IJSB_NSA_ILi0EEESW_EEEEENS5_IJNS4_10UnderscoreESZ_SZ_EEEEENS4_13SM90_TMA_LOADENS4_14ComposedLayoutINS4_7SwizzleILi2ELi4ELi3EEENS4_18smem_ptr_flag_bitsILi16EEENST_INS5_IJNSA_ILi8EEESG_EEENS5_IJSG_SB_EEEEEEEvNS4_8identityES12_S1C_vS1D_EENS_8epilogue10collective6detail29Sm90TmaWarpSpecializedAdapterINS1G_15DefaultEpilogueISI_SJ_SJ_NS1F_6thread17LinearCombinationISI_Li1EffLNS1K_9ScaleType4KindE0ELNS_15FloatRoundStyleE2ESI_EENS1_15EpilogueDefaultEEEEEvvEEEEvNT_6ParamsE:
        .type           _ZN7cutlass13device_kernelINS_4gemm6kernel13GemmUniversalIN4cute5tupleIJiiiiEEENS1_10collective13CollectiveMmaINS1_34MainloopSm90TmaGmmaWarpSpecializedILi7ENS5_IJNS4_1CILi1EEESB_SB_EEENS1_35KernelTmaWarpSpecializedCooperativeEEENS5_IJNSA_ILi256EEESF_NSA_ILi32EEEEEENS_6half_tENS5_IJlSB_lEEESI_SJ_NS4_8TiledMMAINS4_8MMA_AtomIJNS4_4SM904GMMA26MMA_64x256x16_F32F16F16_SSILNSN_5MajorE0ELSP_0ELNSN_7ScaleInE1ELSQ_1EEEEEENS4_6LayoutINS5_IJNSA_ILi2EEESB_SB_EEENS5_IJSB_NSA_ILi0EEESW_EEEEENS5_IJNS4_10UnderscoreESZ_SZ_EEEEENS4_13SM90_TMA_LOADENS4_14ComposedLayoutINS4_7SwizzleILi2ELi4ELi3EEENS4_18smem_ptr_flag_bitsILi16EEENST_INS5_IJNSA_ILi8EEESG_EEENS5_IJSG_SB_EEEEEEEvNS4_8identityES12_S1C_vS1D_EENS_8epilogue10collective6detail29Sm90TmaWarpSpecializedAdapterINS1G_15DefaultEpilogueISI_SJ_SJ_NS1F_6thread17LinearCombinationISI_Li1EffLNS1K_9ScaleType4KindE0ELNS_15FloatRoundStyleE2ESI_EENS1_15EpilogueDefaultEEEEEvvEEEEvNT_6ParamsE,@function
        .size           _ZN7cutlass13device_kernelINS_4gemm6kernel13GemmUniversalIN4cute5tupleIJiiiiEEENS1_10collective13CollectiveMmaINS1_34MainloopSm90TmaGmmaWarpSpecializedILi7ENS5_IJNS4_1CILi1EEESB_SB_EEENS1_35KernelTmaWarpSpecializedCooperativeEEENS5_IJNSA_ILi256EEESF_NSA_ILi32EEEEEENS_6half_tENS5_IJlSB_lEEESI_SJ_NS4_8TiledMMAINS4_8MMA_AtomIJNS4_4SM904GMMA26MMA_64x256x16_F32F16F16_SSILNSN_5MajorE0ELSP_0ELNSN_7ScaleInE1ELSQ_1EEEEEENS4_6LayoutINS5_IJNSA_ILi2EEESB_SB_EEENS5_IJSB_NSA_ILi0EEESW_EEEEENS5_IJNS4_10UnderscoreESZ_SZ_EEEEENS4_13SM90_TMA_LOADENS4_14ComposedLayoutINS4_7SwizzleILi2ELi4ELi3EEENS4_18smem_ptr_flag_bitsILi16EEENST_INS5_IJNSA_ILi8EEESG_EEENS5_IJSG_SB_EEEEEEEvNS4_8identityES12_S1C_vS1D_EENS_8epilogue10collective6detail29Sm90TmaWarpSpecializedAdapterINS1G_15DefaultEpilogueISI_SJ_SJ_NS1F_6thread17LinearCombinationISI_Li1EffLNS1K_9ScaleType4KindE0ELNS_15FloatRoundStyleE2ESI_EENS1_15EpilogueDefaultEEEEEvvEEEEvNT_6ParamsE,(.L_x_582 - _ZN7cutlass13device_kernelINS_4gemm6kernel13GemmUniversalIN4cute5tupleIJiiiiEEENS1_10collective13CollectiveMmaINS1_34MainloopSm90TmaGmmaWarpSpecializedILi7ENS5_IJNS4_1CILi1EEESB_SB_EEENS1_35KernelTmaWarpSpecializedCooperativeEEENS5_IJNSA_ILi256EEESF_NSA_ILi32EEEEEENS_6half_tENS5_IJlSB_lEEESI_SJ_NS4_8TiledMMAINS4_8MMA_AtomIJNS4_4SM904GMMA26MMA_64x256x16_F32F16F16_SSILNSN_5MajorE0ELSP_0ELNSN_7ScaleInE1ELSQ_1EEEEEENS4_6LayoutINS5_IJNSA_ILi2EEESB_SB_EEENS5_IJSB_NSA_ILi0EEESW_EEEEENS5_IJNS4_10UnderscoreESZ_SZ_EEEEENS4_13SM90_TMA_LOADENS4_14ComposedLayoutINS4_7SwizzleILi2ELi4ELi3EEENS4_18smem_ptr_flag_bitsILi16EEENST_INS5_IJNSA_ILi8EEESG_EEENS5_IJSG_SB_EEEEEEEvNS4_8identityES12_S1C_vS1D_EENS_8epilogue10collective6detail29Sm90TmaWarpSpecializedAdapterINS1G_15DefaultEpilogueISI_SJ_SJ_NS1F_6thread17LinearCombinationISI_Li1EffLNS1K_9ScaleType4KindE0ELNS_15FloatRoundStyleE2ESI_EENS1_15EpilogueDefaultEEEEEvvEEEEvNT_6ParamsE)
        .other          _ZN7cutlass13device_kernelINS_4gemm6kernel13GemmUniversalIN4cute5tupleIJiiiiEEENS1_10collective13CollectiveMmaINS1_34MainloopSm90TmaGmmaWarpSpecializedILi7ENS5_IJNS4_1CILi1EEESB_SB_EEENS1_35KernelTmaWarpSpecializedCooperativeEEENS5_IJNSA_ILi256EEESF_NSA_ILi32EEEEEENS_6half_tENS5_IJlSB_lEEESI_SJ_NS4_8TiledMMAINS4_8MMA_AtomIJNS4_4SM904GMMA26MMA_64x256x16_F32F16F16_SSILNSN_5MajorE0ELSP_0ELNSN_7ScaleInE1ELSQ_1EEEEEENS4_6LayoutINS5_IJNSA_ILi2EEESB_SB_EEENS5_IJSB_NSA_ILi0EEESW_EEEEENS5_IJNS4_10UnderscoreESZ_SZ_EEEEENS4_13SM90_TMA_LOADENS4_14ComposedLayoutINS4_7SwizzleILi2ELi4ELi3EEENS4_18smem_ptr_flag_bitsILi16EEENST_INS5_IJNSA_ILi8EEESG_EEENS5_IJSG_SB_EEEEEEEvNS4_8identityES12_S1C_vS1D_EENS_8epilogue10collective6detail29Sm90TmaWarpSpecializedAdapterINS1G_15DefaultEpilogueISI_SJ_SJ_NS1F_6thread17LinearCombinationISI_Li1EffLNS1K_9ScaleType4KindE0ELNS_15FloatRoundStyleE2ESI_EENS1_15EpilogueDefaultEEEEEvvEEEEvNT_6ParamsE,@"STO_CUDA_ENTRY STV_DEFAULT"
_ZN7cutlass13device_kernelINS_4gemm6kernel13GemmUniversalIN4cute5tupleIJiiiiEEENS1_10collective13CollectiveMmaINS1_34MainloopSm90TmaGmmaWarpSpecializedILi7ENS5_IJNS4_1CILi1EEESB_SB_EEENS1_35KernelTmaWarpSpecializedCooperativeEEENS5_IJNSA_ILi256EEESF_NSA_ILi32EEEEEENS_6half_tENS5_IJlSB_lEEESI_SJ_NS4_8TiledMMAINS4_8MMA_AtomIJNS4_4SM904GMMA26MMA_64x256x16_F32F16F16_SSILNSN_5MajorE0ELSP_0ELNSN_7ScaleInE1ELSQ_1EEEEEENS4_6LayoutINS5_IJNSA_ILi2EEESB_SB_EEENS5_IJSB_NSA_ILi0EEESW_EEEEENS5_IJNS4_10UnderscoreESZ_SZ_EEEEENS4_13SM90_TMA_LOADENS4_14ComposedLayoutINS4_7SwizzleILi2ELi4ELi3EEENS4_18smem_ptr_flag_bitsILi16EEENST_INS5_IJNSA_ILi8EEESG_EEENS5_IJSG_SB_EEEEEEEvNS4_8identityES12_S1C_vS1D_EENS_8epilogue10collective6detail29Sm90TmaWarpSpecializedAdapterINS1G_15DefaultEpilogueISI_SJ_SJ_NS1F_6thread17LinearCombinationISI_Li1EffLNS1K_9ScaleType4KindE0ELNS_15FloatRoundStyleE2ESI_EENS1_15EpilogueDefaultEEEEEvvEEEEvNT_6ParamsE:
[----:B------:R-:W0:Y:S02]  /*0000*/  LDC R1, c[0x0][0x28] ;  /* 0x00000a00ff017b82 */ /* 0x000e240000000800 */
[----:B0-----:R-:W-:Y:S01]  /*0010*/  VIADD R1, R1, 0xfffffb40 ;  /* 0xfffffb4001017836 */ /* 0x001fe20000000000 */
[----:B------:R-:W0:Y:S01]  /*0020*/  S2R R2, SR_TID.X ;  /* 0x0000000000027919 */ /* 0x000e220000002100 */
[----:B------:R-:W-:Y:S01]  /*0030*/  ELECT P0, URZ, PT ;  /* 0x00000000003f782f */ /* 0x000fe20003800000 */
[----:B------:R-:W-:Y:S01]  /*0040*/  BSSY B0, `(.L_x_0) ;  /* 0x0000015000007945 */ /* 0x000fe20003800000 */
[--C-:B0-----:R-:W-:Y:S02]  /*0050*/  SHF.R.U32.HI R0, RZ, 0x5, R2.reuse ;  /* 0x00000005ff007819 */ /* 0x101fe40000011602 */
[----:B------:R-:W-:-:S03]  /*0060*/  SHF.R.U32.HI R160, RZ, 0x7, R2 ;  /* 0x00000007ffa07819 */ /* 0x000fc60000011602 */
[----:B------:R-:W0:Y:S04]  /*0070*/  SHFL.IDX PT, R3, R0, RZ, 0x1f ;  /* 0x00001fff00037589 */ /* 0x000e2800000e0000 */
[----:B------:R-:W1:Y:S01]  /*0080*/  SHFL.IDX PT, R2, R160, RZ, 0x1f ;  /* 0x00001fffa0027589 */ /* 0x000e6200000e0000 */
[----:B0-----:R-:W-:Y:S02]  /*0090*/  R2UR UR10, R3 ;  /* 0x00000000030a72ca */ /* 0x001fe400000e0000 */
[----:B-1----:R-:W-:-:S11]  /*00a0*/  R2UR UR5, R2 ;  /* 0x00000000020572ca */ /* 0x002fd600000e0000 */
[----:B------:R-:W-:Y:S02]  /*00b0*/  USHF.R.S32.HI UR4, URZ, 0x1f, UR10 ;  /* 0x0000001f3f047899 */ /* 0x000fe4000801140a */
[----:B------:R-:W-:Y:S02]  /*00c0*/  ISETP.NE.OR P0, PT, RZ, UR10, !P0 ;  /* 0x0000000aff007c0c */ /* 0x000fe4000c705670 */
[----:B------:R-:W-:-:S04]  /*00d0*/  ULEA.HI UR4, UR4, UR10, URZ, 0x2 ;  /* 0x0000000a04047291 */ /* 0x000fc8000f8f103f */
[----:B------:R-:W-:-:S04]  /*00e0*/  ULOP3.LUT UR4, UR4, 0xfffffffc, URZ, 0xc0, !UPT ;  /* 0xfffffffc04047892 */ /* 0x000fc8000f8ec03f */
[----:B------:R-:W-:-:S03]  /*00f0*/  UIADD3 UR10, UR10, -UR4, URZ ;  /* 0x800000040a0a7290 */ /* 0x000fc6000fffe03f */
[----:B------:R-:W-:Y:S09]  /*0100*/  @P0 BRA `(.L_x_1) ;  /* 0x0000000000200947 */ /* 0x000ff20003800000 */
[----:B------:R-:W-:Y:S02]  /*0110*/  ULDC.64 UR6, c[0x0][0x198] ;  /* 0x0000660000067ab9 */ /* 0x000fe40000000a00 */
[----:B------:R-:W-:Y:S02]  /*0120*/  UIADD3 UR8, UP0, UR6, 0xf0, URZ ;  /* 0x000000f006087890 */ /* 0x000fe4000ff1e03f */
[----:B------:R-:W-:Y:S02]  /*0130*/  UIADD3 UR6, UP1, UR6, 0x1f0, URZ ;  /* 0x000001f006067890 */ /* 0x000fe4000ff3e03f */
[----:B------:R-:W-:Y:S02]  /*0140*/  UIADD3.X UR9, URZ, UR7, URZ, UP0, !UPT ;  /* 0x000000073f097290 */ /* 0x000fe400087fe43f */
[----:B------:R-:W-:-:S07]  /*0150*/  UIADD3.X UR7, URZ, UR7, URZ, UP1, !UPT ;  /* 0x000000073f077290 */ /* 0x000fce0008ffe43f */
[----:B------:R0:W-:Y:S02]  /*0160*/  UTMACCTL.PF [UR8] ;  /* 0x00000000080079b9 */ /* 0x0001e40008040000 */
[----:B------:R0:W-:Y:S02]  /*0170*/  UTMACCTL.PF [UR6] ;  /* 0x00000000060079b9 */ /* 0x0001e40008040000 */
[----:B0-----:R-:W-:Y:S01]  /*0180*/  NOP ;  /* 0x0000000000007918 */ /* 0x001fe20000000000 */
.L_x_1:
[----:B------:R-:W-:Y:S05]  /*0190*/  BSYNC B0 ;  /* 0x0000000000007941 */ /* 0x000fea0003800000 */
.L_x_0:
[----:B------:R-:W0:Y:S01]  /*01a0*/  SHFL.IDX PT, R2, R0, RZ, 0x1f ;  /* 0x00001fff00027589 */ /* 0x000e2200000e0000 */
[----:B------:R-:W-:Y:S01]  /*01b0*/  UISETP.NE.AND UP0, UPT, UR10, 0x3, UPT ;  /* 0x000000030a00788c */ /* 0x000fe2000bf05270 */
[----:B------:R-:W-:Y:S01]  /*01c0*/  ISETP.NE.AND P1, PT, RZ, UR5, PT ;  /* 0x00000005ff007c0c */ /* 0x000fe2000bf25270 */
[----:B------:R-:W-:Y:S02]  /*01d0*/  UIADD3 UR18, UR5, -0x1, URZ ;  /* 0xffffffff05127890 */ /* 0x000fe4000fffe03f */
[----:B------:R-:W-:Y:S02]  /*01e0*/  UISETP.EQ.OR UP0, UPT, UR10, URZ, !UP0 ;  /* 0x0000003f0a00728c */ /* 0x000fe4000c702670 */
[----:B------:R-:W-:Y:S02]  /*01f0*/  UISETP.GE.U32.AND UP1, UPT, UR18, 0x2, UPT ;  /* 0x000000021200788c */ /* 0x000fe4000bf26070 */
[----:B------:R-:W-:-:S04]  /*0200*/  UISETP.EQ.AND UP0, UPT, UR5, URZ, UP0 ;  /* 0x0000003f0500728c */ /* 0x000fc80008702270 */
[----:B------:R-:W-:-:S04]  /*0210*/  USEL UR40, URZ, 0x1, !UP0 ;  /* 0x000000013f287887 */ /* 0x000fc8000c000000 */
[----:B------:R-:W-:Y:S01]  /*0220*/  USEL UR40, UR40, 0x2, UP1 ;  /* 0x0000000228287887 */ /* 0x000fe20008800000 */
[----:B0-----:R-:W-:-:S13]  /*0230*/  ISETP.NE.AND P0, PT, R2, RZ, PT ;  /* 0x000000ff0200720c */ /* 0x001fda0003f05270 */
[----:B------:R-:W-:Y:S05]  /*0240*/  @P0 BRA `(.L_x_2) ;  /* 0x0000000000700947 */ /* 0x000fea0003800000 */
[----:B------:R-:W0:Y:S01]  /*0250*/  S2UR UR8, SR_CgaCtaId ;  /* 0x00000000000879c3 */ /* 0x000e220000008800 */
[----:B------:R-:W-:Y:S01]  /*0260*/  UMOV UR4, 0x400 ;  /* 0x0000040000047882 */ /* 0x000fe20000000000 */
[----:B------:R-:W-:Y:S01]  /*0270*/  UMOV UR5, 0x1 ;  /* 0x0000000100057882 */ /* 0x000fe20000000000 */
[----:B------:R-:W-:Y:S01]  /*0280*/  UMOV UR6, 0x100 ;  /* 0x0000010000067882 */ /* 0x000fe20000000000 */
[----:B------:R-:W-:Y:S01]  /*0290*/  ELECT P0, URZ, PT ;  /* 0x00000000003f782f */ /* 0x000fe20003800000 */
[----:B------:R-:W-:-:S04]  /*02a0*/  UIADD3 UR6, -UR6, 0x100000, URZ ;  /* 0x0010000006067890 */ /* 0x000fc8000fffe13f */
[----:B------:R-:W-:Y:S02]  /*02b0*/  USHF.L.U32 UR7, UR6, 0xb, URZ ;  /* 0x0000000b06077899 */ /* 0x000fe4000800063f */
[----:B------:R-:W-:Y:S02]  /*02c0*/  USHF.L.U32 UR6, UR6, 0x1, URZ ;  /* 0x0000000106067899 */ /* 0x000fe4000800063f */
[----:B0-----:R-:W-:Y:S02]  /*02d0*/  ULEA UR8, UR8, UR4, 0x18 ;  /* 0x0000000408087291 */ /* 0x001fe4000f8ec03f */
[----:B------:R-:W-:-:S04]  /*02e0*/  UIADD3 UR4, -UR5, 0x100000, URZ ;  /* 0x0010000005047890 */ /* 0x000fc8000fffe13f */
[----:B------:R-:W-:Y:S02]  /*02f0*/  USHF.L.U32 UR5, UR4, 0xb, URZ ;  /* 0x0000000b04057899 */ /* 0x000fe4000800063f */
[----:B------:R-:W-:Y:S01]  /*0300*/  USHF.L.U32 UR4, UR4, 0x1, URZ ;  /* 0x0000000104047899 */ /* 0x000fe2000800063f */
[----:B------:R-:W0:Y:S11]  /*0310*/  FENCE.VIEW.ASYNC.S ;  /* 0x00000000000073c6 */ /* 0x000e360000000000 */
[----:B0-----:R0:W1:Y:S01]  /*0320*/  SYNCS.EXCH.64 URZ, [UR8], UR4 ;  /* 0x00000004083f75b2 */ /* 0x0010620008000100 */
[----:B------:R0:W2:Y:S01]  /*0330*/  SYNCS.EXCH.64 URZ, [UR8+0x38], UR6 ;  /* 0x00003806083f75b2 */ /* 0x0000a20008000100 */
[----:B------:R0:W3:Y:S01]  /*0340*/  SYNCS.EXCH.64 URZ, [UR8+0x8], UR4 ;  /* 0x00000804083f75b2 */ /* 0x0000e20008000100 */
[----:B------:R0:W4:Y:S01]  /*0350*/  SYNCS.EXCH.64 URZ, [UR8+0x40], UR6 ;  /* 0x00004006083f75b2 */ /* 0x0001220008000100 */
[----:B------:R0:W0:Y:S01]  /*0360*/  SYNCS.EXCH.64 URZ, [UR8+0x10], UR4 ;  /* 0x00001004083f75b2 */ /* 0x0000220008000100 */
        /* <DEDUP_REMOVED lines=9> */
[----:B------:R-:W-:Y:S01]  /*0400*/  NOP ;  /* 0x0000000000007918 */ /* 0x000fe20000000000 */
.L_x_2:
[----:B------:R-:W5:Y:S01]  /*0410*/  SHFL.IDX PT, R0, R0, RZ, 0x1f ;  /* 0x00001fff00007589 */ /* 0x000f6200000e0000 */
[----:B------:R-:W-:Y:S01]  /*0420*/  ELECT P0, URZ, PT ;  /* 0x00000000003f782f */ /* 0x000fe20003800000 */
[----:B------:R-:W1:Y:S01]  /*0430*/  S2UR UR17, SR_CTAID.Y ;  /* 0x00000000001179c3 */ /* 0x000e620000002600 */
[----:B0-----:R-:W-:Y:S01]  /*0440*/  ULDC UR5, c[0x0][0x65c] ;  /* 0x0001970000057ab9 */ /* 0x001fe20000000800 */
[----:B------:R-:W-:Y:S01]  /*0450*/  UMOV UR12, 0x20 ;  /* 0x00000020000c7882 */ /* 0x000fe20000000000 */
[----:B------:R-:W-:Y:S01]  /*0460*/  UISETP.NE.AND UP2, UPT, UR5, 0x1, UPT ;  /* 0x000000010500788c */ /* 0x000fe2000bf45270 */
[----:B------:R-:W-:Y:S01]  /*0470*/  NOP ;  /* 0x0000000000007918 */ /* 0x000fe20000000000 */
[----:B------:R-:W-:Y:S02]  /*0480*/  NOP ;  /* 0x0000000000007918 */ /* 0x000fe40000000000 */
[----:B------:R-:W-:Y:S01]  /*0490*/  UP2UR UR45, UPR, URZ, 0x4 ;  /* 0x000000043f2d7883 */ /* 0x000fe20008000000 */
[----:B------:R-:W0:Y:S01]  /*04a0*/  S2UR UR4, SR_CTAID.X ;  /* 0x00000000000479c3 */ /* 0x000e220000002500 */
[----:B------:R-:W-:-:S02]  /*04b0*/  PLOP3.LUT P2, PT, PT, PT, UP2, 0x80, 0x0 ;  /* 0x000000000000781c */ /* 0x000fc40003f4f028 */
[----:B------:R-:W-:Y:S02]  /*04c0*/  PLOP3.LUT P4, PT, PT, PT, UP2, 0x80, 0x0 ;  /* 0x000000000000781c */ /* 0x000fe40003f8f028 */
[----:B------:R-:W-:Y:S01]  /*04d0*/  PLOP3.LUT P3, PT, PT, PT, UP2, 0x80, 0x0 ;  /* 0x000000000000781c */ /* 0x000fe20003f6f028 */
[----:B------:R-:W-:Y:S01]  /*04e0*/  @UP2 ULDC UR14, c[0x0][0x10] ;  /* 0x00000400000e2ab9 */ /* 0x000fe20000000800 */
[----:B------:R-:W-:Y:S01]  /*04f0*/  @UP2 UMOV UR9, URZ ;  /* 0x0000003f00092c82 */ /* 0x000fe20008000000 */
[----:B------:R-:W-:Y:S01]  /*0500*/  @!UP2 ULDC UR11, c[0x0][0xc] ;  /* 0x00000300000baab9 */ /* 0x000fe20000000800 */
[----:B-----5:R-:W-:Y:S01]  /*0510*/  ISETP.NE.OR P0, PT, R0, RZ, !P0 ;  /* 0x000000ff0000720c */ /* 0x020fe20004705670 */
[----:B-1----:R-:W-:Y:S02]  /*0520*/  @UP2 UMOV UR7, UR17 ;  /* 0x0000001100072c82 */ /* 0x002fe40008000000 */
[----:B------:R-:W-:Y:S01]  /*0530*/  @UP2 UMOV UR8, UR7 ;  /* 0x0000000700082c82 */ /* 0x000fe20008000000 */
[----:B------:R-:W-:Y:S01]  /*0540*/  @!UP2 UMOV UR7, UR17 ;  /* 0x000000110007ac82 */ /* 0x000fe20008000000 */
[----:B0-----:R-:W-:-:S08]  /*0550*/  @UP2 UIMAD.WIDE.U32 UR14, UR4, UR14, UR8 ;  /* 0x0000000e040e22a5 */ /* 0x001fd0000f8e0008 */
[----:B------:R-:W-:Y:S01]  /*0560*/  VOTEU.ALL UP0, P0 ;  /* 0x00000000003f7886 */ /* 0x000fe20000000000 */
[----:B------:R-:W-:Y:S01]  /*0570*/  VOTEU.ALL UP1, P0 ;  /* 0x00000000003f7886 */ /* 0x000fe20000020000 */
[----:B------:R-:W-:-:S03]  /*0580*/  IMAD.U32 R2, RZ, RZ, UR14 ;  /* 0x0000000eff027e24 */ /* 0x000fc6000f8e00ff */
[----:B------:R-:W0:Y:S01]  /*0590*/  @!UP0 S2UR UR6, SR_CgaCtaId ;  /* 0x00000000000689c3 */ /* 0x000e220000008800 */
[----:B------:R-:W-:Y:S01]  /*05a0*/  @!UP0 UMOV UR5, 0x400 ;  /* 0x0000040000058882 */ /* 0x000fe20000000000 */
[----:B------:R-:W-:-:S04]  /*05b0*/  @!UP0 UIADD3 UR12, -UR12, 0x100000, URZ ;  /* 0x001000000c0c8890 */ /* 0x000fc8000fffe13f */
[----:B------:R-:W-:Y:S02]  /*05c0*/  @!UP0 USHF.L.U32 UR13, UR12, 0xb, URZ ;  /* 0x0000000b0c0d8899 */ /* 0x000fe4000800063f */
[----:B------:R-:W-:Y:S01]  /*05d0*/  @!UP0 USHF.L.U32 UR12, UR12, 0x1, URZ ;  /* 0x000000010c0c8899 */ /* 0x000fe2000800063f */
[----:B------:R-:W-:Y:S01]  /*05e0*/  IMAD.U32 R3, RZ, RZ, UR15 ;  /* 0x0000000fff037e24 */ /* 0x000fe2000f8e00ff */
[----:B0-----:R-:W-:Y:S01]  /*05f0*/  @!UP0 ULEA UR16, UR6, UR5, 0x18 ;  /* 0x0000000506108291 */ /* 0x001fe2000f8ec03f */
[----:B------:R-:W-:Y:S01]  /*0600*/  VOTEU.ALL UP0, P0 ;  /* 0x00000000003f7886 */ /* 0x000fe20000000000 */
[----:B------:R-:W-:Y:S01]  /*0610*/  PLOP3.LUT P0, PT, PT, PT, UP2, 0x80, 0x0 ;  /* 0x000000000000781c */ /* 0x000fe20003f0f028 */
[----:B------:R-:W-:Y:S01]  /*0620*/  UMOV UR5, URZ ;  /* 0x0000003f00057c82 */ /* 0x000fe20008000000 */
[----:B------:R-:W-:Y:S01]  /*0630*/  @UP2 UMOV UR6, URZ ;  /* 0x0000003f00062c82 */ /* 0x000fe20008000000 */
[----:B------:R-:W-:Y:S02]  /*0640*/  @!UP2 UIMAD.WIDE.U32 UR8, UR11, UR7, UR4 ;  /* 0x000000070b08a2a5 */ /* 0x000fe4000f8e0004 */
[----:B------:R-:W-:-:S04]  /*0650*/  @UP2 UIADD3 UR6, UR15, UR6, URZ ;  /* 0x000000060f062290 */ /* 0x000fc8000fffe03f */
[----:B------:R-:W-:Y:S01]  /*0660*/  IMAD.U32 R5, RZ, RZ, UR9 ;  /* 0x00000009ff057e24 */ /* 0x000fe2000f8e00ff */
[----:B------:R-:W0:Y:S02]  /*0670*/  FENCE.VIEW.ASYNC.S ;  /* 0x00000000000073c6 */ /* 0x000e240000000000 */
[----:B0-----:R0:W2:Y:S01]  /*0680*/  @!UP0 SYNCS.EXCH.64 URZ, [UR16+0x80], UR12 ;  /* 0x0000800c103f85b2 */ /* 0x0010a20008000100 */
[----:B------:R-:W-:Y:S02]  /*0690*/  @P2 IMAD.U32 R6, RZ, RZ, UR6 ;  /* 0x00000006ff062e24 */ /* 0x000fe4000f8e00ff */
[----:B------:R-:W-:Y:S01]  /*06a0*/  @P0 IMAD.MOV.U32 R7, RZ, RZ, R2 ;  /* 0x000000ffff070224 */ /* 0x000fe200078e0002 */
[----:B------:R-:W-:Y:S01]  /*06b0*/  MOV R2, UR8 ;  /* 0x0000000800027c02 */ /* 0x000fe20008000f00 */
[----:B------:R-:W-:Y:S02]  /*06c0*/  @!P4 IMAD.MOV.U32 R6, RZ, RZ, R5 ;  /* 0x000000ffff06c224 */ /* 0x000fe400078e0005 */
[----:B------:R-:W-:-:S02]  /*06d0*/  IMAD.U32 R3, RZ, RZ, UR9 ;  /* 0x00000009ff037e24 */ /* 0x000fc4000f8e00ff */
[----:B------:R-:W-:Y:S01]  /*06e0*/  @!P3 IMAD.MOV.U32 R7, RZ, RZ, R2 ;  /* 0x000000ffff07b224 */ /* 0x000fe200078e0002 */
[----:B------:R0:W-:Y:S01]  /*06f0*/  STL [R1+0x200], R6 ;  /* 0x0002000601007387 */ /* 0x0001e20000100800 */
[----:B------:R-:W-:-:S03]  /*0700*/  IMAD.U32 R4, RZ, RZ, UR8 ;  /* 0x00000008ff047e24 */ /* 0x000fc6000f8e00ff */
[----:B------:R0:W-:Y:S01]  /*0710*/  STL [R1+0x204], R7 ;  /* 0x0002040701007387 */ /* 0x0001e20000100800 */
[----:B------:R0:W2:Y:S01]  /*0720*/  @!UP1 SYNCS.EXCH.64 URZ, [UR16+0x88], UR12 ;  /* 0x0000880c103f95b2 */ /* 0x0000a20008000100 */
[----:B------:R-:W-:Y:S01]  /*0730*/  NOP ;  /* 0x0000000000007918 */ /* 0x000fe20000000000 */
[----:B--234-:R-:W-:Y:S06]  /*0740*/  BAR.SYNC.DEFER_BLOCKING 0x0 ;  /* 0x0000000000007b1d */ /* 0x01cfec0000010000 */
[----:B------:R-:W-:Y:S05]  /*0750*/  @!P1 BRA `(.L_x_3) ;  /* 0x0000015400e49947 */ /* 0x000fea0003800000 */
[----:B------:R-:W-:-:S06]  /*0760*/  UISETP.GT.U32.AND UP0, UPT, UR18, 0x1, UPT ;  /* 0x000000011200788c */ /* 0x000fcc000bf04070 */
[----:B------:R-:W-:-:S13]  /*0770*/  PLOP3.LUT P0, PT, PT, PT, UP0, 0x80, 0x0 ;  /* 0x000000000000781c */ /* 0x000fda0003f0f008 */
[----:B0-----:R-:W-:Y:S05]  /*0780*/  @P0 EXIT ;  /* 0x000000000000094d */ /* 0x001fea0003800000 */
[----:B------:R-:W-:Y:S01]  /*0790*/  ULDC.64 UR8, c[0x0][0x650] ;  /* 0x0001940000087ab9 */ /* 0x000fe20000000a00 */
[----:B------:R-:W-:Y:S01]  /*07a0*/  UMOV UR41, 0xffffffff ;  /* 0xffffffff00297882 */ /* 0x000fe20000000000 */
[----:B------:R-:W-:Y:S01]  /*07b0*/  ISETP.GE.U32.AND P0, PT, R7, UR8, PT ;  /* 0x0000000807007c0c */ /* 0x000fe2000bf06070 */
[----:B------:R-:W-:Y:S01]  /*07c0*/  UMOV UR42, 0xffffffff ;  /* 0xffffffff002a7882 */ /* 0x000fe20000000000 */
[----:B------:R-:W-:Y:S01]  /*07d0*/  UMOV UR43, 0xffffffff ;  /* 0xffffffff002b7882 */ /* 0x000fe20000000000 */
[----:B------:R-:W-:Y:S02]  /*07e0*/  PRMT R0, RZ, 0x7610, R0 ;  /* 0x00007610ff007816 */ /* 0x000fe40000000000 */
[----:B------:R-:W-:-:S13]  /*07f0*/  ISETP.GE.U32.AND.EX P0, PT, R6, UR9, PT, P0 ;  /* 0x0000000906007c0c */ /* 0x000fda000bf06100 */
[----:B------:R-:W-:Y:S05]  /*0800*/  @P0 BRA `(.L_x_4) ;  /* 0x0000000400800947 */ /* 0x000fea0003800000 */
[----:B------:R-:W-:Y:S01]  /*0810*/  I2FP.F32.U32 R0, UR4 ;  /* 0x0000000400007c45 */ /* 0x000fe20008201000 */
[----:B------:R-:W-:Y:S01]  /*0820*/  ULDC.64 UR16, c[0x0][0x628] ;  /* 0x00018a0000107ab9 */ /* 0x000fe20000000a00 */
[----:B------:R-:W-:Y:S01]  /*0830*/  ULDC UR6, c[0x0][0x150] ;  /* 0x0000540000067ab9 */ /* 0x000fe20000000800 */
[----:B------:R-:W-:Y:S01]  /*0840*/  ISETP.NE.U32.AND P0, PT, RZ, UR16, PT ;  /* 0x00000010ff007c0c */ /* 0x000fe2000bf05070 */
[----:B------:R-:W-:Y:S01]  /*0850*/  ULDC UR15, c[0x0][0x630] ;  /* 0x00018c00000f7ab9 */ /* 0x000fe20000000800 */
[----:B------:R-:W-:Y:S01]  /*0860*/  FMUL R0, R0, UR6 ;  /* 0x0000000600007c20 */ /* 0x000fe20008400000 */
[----:B------:R-:W-:Y:S01]  /*0870*/  R2UR UR18, R7 ;  /* 0x00000000071272ca */ /* 0x000fe200000e0000 */
[----:B------:R-:W-:Y:S01]  /*0880*/  ULDC UR20, c[0x0][0x154] ;  /* 0x0000550000147ab9 */ /* 0x000fe20000000800 */
[----:B------:R-:W-:Y:S01]  /*0890*/  ISETP.NE.AND.EX P0, PT, RZ, UR17, PT, P0 ;  /* 0x00000011ff007c0c */ /* 0x000fe2000bf05300 */
[----:B------:R0:W1:Y:S01]  /*08a0*/  F2I.U32.TRUNC.NTZ R2, R0 ;  /* 0x0000000000027305 */ /* 0x000062000020f000 */
[----:B------:R-:W-:-:S02]  /*08b0*/  R2UR UR19, R6 ;  /* 0x00000000061372ca */ /* 0x000fc400000e0000 */
[----:B------:R-:W-:Y:S02]  /*08c0*/  R2UR UR8, R7 ;  /* 0x00000000070872ca */ /* 0x000fe400000e0000 */
[----:B------:R-:W-:-:S07]  /*08d0*/  R2UR UR9, R6 ;  /* 0x00000000060972ca */ /* 0x000fce00000e0000 */
[----:B0-----:R-:W-:Y:S08]  /*08e0*/  @!P0 BRA `(.L_x_5) ;  /* 0x0000000000308947 */ /* 0x001ff00003800000 */
[----:B------:R-:W-:Y:S01]  /*08f0*/  R2UR UR8, R7 ;  /* 0x00000000070872ca */ /* 0x000fe200000e0000 */
[----:B------:R-:W-:Y:S01]  /*0900*/  ULDC UR6, c[0x0][0x634] ;  /* 0x00018d0000067ab9 */ /* 0x000fe20000000800 */
[----:B------:R-:W-:-:S11]  /*0910*/  R2UR UR14, R6 ;  /* 0x00000000060e72ca */ /* 0x000fd600000e0000 */
[----:B------:R-:W-:-:S04]  /*0920*/  UIADD3 UR6, UP0, UR8, UR6, URZ ;  /* 0x0000000608067290 */ /* 0x000fc8000ff1e03f */
[----:B------:R-:W-:-:S04]  /*0930*/  UIADD3.X UR14, URZ, UR14, URZ, UP0, !UPT ;  /* 0x0000000e3f0e7290 */ /* 0x000fc800087fe43f */
[----:B------:R-:W-:-:S04]  /*0940*/  UIMAD.WIDE.U32 UR8, UR14, UR16, URZ ;  /* 0x000000100e0872a5 */ /* 0x000fc8000f8e003f */
[----:B------:R-:W-:Y:S02]  /*0950*/  UIMAD.WIDE.U32 UR10, UP0, UR6, UR17, UR8 ;  /* 0x00000011060a72a5 */ /* 0x000fe4000f800008 */
[----:B------:R-:W-:Y:S02]  /*0960*/  UIMAD.WIDE.U32 UR8, UR6, UR16, URZ ;  /* 0x00000010060872a5 */ /* 0x000fe4000f8e003f */
[----:B------:R-:W-:Y:S02]  /*0970*/  UIADD3.X UR13, URZ, URZ, URZ, UP0, !UPT ;  /* 0x0000003f3f0d7290 */ /* 0x000fe400087fe43f */
[----:B------:R-:W-:Y:S01]  /*0980*/  UIADD3 URZ, UP0, UR9, UR10, URZ ;  /* 0x0000000a093f7290 */ /* 0x000fe2000ff1e03f */
[----:B------:R-:W-:-:S03]  /*0990*/  UMOV UR12, UR11 ;  /* 0x0000000b000c7c82 */ /* 0x000fc60008000000 */
[----:B------:R-:W-:-:S12]  /*09a0*/  UIMAD.WIDE.U32.X UR8, UR14, UR17, UR12, UP0 ;  /* 0x000000110e0872a5 */ /* 0x000fd800080e040c */
.L_x_5:
[----:B------:R-:W-:Y:S01]  /*09b0*/  USHF.R.U64 UR43, UR8, UR15, UR9 ;  /* 0x0000000f082b7299 */ /* 0x000fe20008001209 */
[----:B------:R-:W-:Y:S01]  /*09c0*/  I2FP.F32.U32 R0, UR7 ;  /* 0x0000000700007c45 */ /* 0x000fe20008201000 */
[----:B------:R-:W-:Y:S01]  /*09d0*/  USHF.R.U32.HI UR5, URZ, UR15, UR9 ;  /* 0x0000000f3f057299 */ /* 0x000fe20008011609 */
[----:B-1----:R-:W-:Y:S01]  /*09e0*/  R2UR UR12, R2 ;  /* 0x00000000020c72ca */ /* 0x002fe200000e0000 */
[----:B------:R-:W-:Y:S02]  /*09f0*/  UIADD3 UR6, UP0, URZ, -UR43, URZ ;  /* 0x8000002b3f067290 */ /* 0x000fe4000ff1e03f */
[----:B------:R-:W-:Y:S01]  /*0a00*/  FMUL R0, R0, UR20 ;  /* 0x0000001400007c20 */ /* 0x000fe20008400000 */
[----:B------:R-:W-:Y:S01]  /*0a10*/  ULDC.64 UR8, c[0x0][0x620] ;  /* 0x0001880000087ab9 */ /* 0x000fe20000000a00 */
[----:B------:R-:W-:Y:S01]  /*0a20*/  UIADD3.X UR5, URZ, ~UR5, URZ, UP0, !UPT ;  /* 0x800000053f057290 */ /* 0x000fe200087fe43f */
[----:B------:R-:W-:Y:S01]  /*0a30*/  UMOV UR10, UR18 ;  /* 0x00000012000a7c82 */ /* 0x000fe20008000000 */
[----:B------:R-:W-:-:S02]  /*0a40*/  UMOV UR11, UR19 ;  /* 0x00000013000b7c82 */ /* 0x000fc40008000000 */
[----:B------:R-:W-:Y:S01]  /*0a50*/  UIMAD UR5, UR5, UR8, URZ ;  /* 0x00000008050572a4 */ /* 0x000fe2000f8e023f */
[----:B------:R-:W0:Y:S01]  /*0a60*/  F2I.U32.TRUNC.NTZ R0, R0 ;  /* 0x0000000000007305 */ /* 0x000e22000020f000 */
[----:B------:R-:W-:Y:S02]  /*0a70*/  UIMAD.WIDE.U32 UR10, UR6, UR8, UR10 ;  /* 0x00000008060a72a5 */ /* 0x000fe4000f8e000a */
[----:B------:R-:W-:Y:S01]  /*0a80*/  UIMAD UR6, UR6, UR9, UR5 ;  /* 0x00000009060672a4 */ /* 0x000fe2000f8e0205 */
[----:B------:R-:W-:Y:S01]  /*0a90*/  ULDC UR21, c[0x0][0x658] ;  /* 0x0001960000157ab9 */ /* 0x000fe20000000800 */
[----:B------:R-:W-:Y:S02]  /*0aa0*/  UMOV UR19, 0xffffffff ;  /* 0xffffffff00137882 */ /* 0x000fe40000000000 */
[----:B------:R-:W-:Y:S01]  /*0ab0*/  UIADD3 UR6, UR11, UR6, URZ ;  /* 0x000000060b067290 */ /* 0x000fe2000fffe03f */
[----:B------:R-:W-:Y:S01]  /*0ac0*/  ULDC UR15, c[0x0][0x618] ;  /* 0x00018600000f7ab9 */ /* 0x000fe20000000800 */
[----:B------:R-:W-:Y:S01]  /*0ad0*/  ULDC.64 UR8, c[0x0][0x640] ;  /* 0x0001900000087ab9 */ /* 0x000fe20000000a00 */
[----:B------:R-:W-:Y:S01]  /*0ae0*/  USHF.L.U32 UR11, UR19, UR21, URZ ;  /* 0x00000015130b7299 */ /* 0x000fe2000800063f */
[----:B------:R-:W-:Y:S01]  /*0af0*/  ISETP.NE.U32.AND P0, PT, RZ, UR8, PT ;  /* 0x00000008ff007c0c */ /* 0x000fe2000bf05070 */
[----:B------:R-:W-:-:S02]  /*0b00*/  USHF.R.U64 UR19, UR10, UR15, UR6 ;  /* 0x0000000f0a137299 */ /* 0x000fc40008001206 */
[----:B------:R-:W-:Y:S01]  /*0b10*/  USHF.R.U32.HI UR10, URZ, UR15, UR6 ;  /* 0x0000000f3f0a7299 */ /* 0x000fe20008011606 */
[----:B0-----:R-:W-:Y:S01]  /*0b20*/  R2UR UR14, R0 ;  /* 0x00000000000e72ca */ /* 0x001fe200000e0000 */
[----:B------:R-:W-:Y:S01]  /*0b30*/  ULDC UR17, c[0x0][0x608] ;  /* 0x0001820000117ab9 */ /* 0x000fe20000000800 */
[----:B------:R-:W-:Y:S01]  /*0b40*/  ISETP.NE.AND.EX P0, PT, RZ, UR9, PT, P0 ;  /* 0x00000009ff007c0c */ /* 0x000fe2000bf05300 */
[----:B------:R-:W-:Y:S02]  /*0b50*/  USHF.R.U64 UR23, UR19, UR17, UR10 ;  /* 0x0000001113177299 */ /* 0x000fe4000800120a */
[----:B------:R-:W-:Y:S01]  /*0b60*/  USHF.R.U32.HI UR10, URZ, UR17, UR10 ;  /* 0x000000113f0a7299 */ /* 0x000fe2000801160a */
[----:B------:R-:W-:Y:S01]  /*0b70*/  UMOV UR16, 0x1 ;  /* 0x0000000100107882 */ /* 0x000fe20000000000 */
[----:B------:R-:W-:Y:S02]  /*0b80*/  UIADD3 UR12, -UR12, URZ, URZ ;  /* 0x0000003f0c0c7290 */ /* 0x000fe4000fffe13f */
[----:B------:R-:W-:-:S02]  /*0b90*/  USHF.R.U64 UR24, UR23, UR21, UR10 ;  /* 0x0000001517187299 */ /* 0x000fc4000800120a */
[----:B------:R-:W-:Y:S01]  /*0ba0*/  USHF.L.U32 UR6, UR16, UR21, URZ ;  /* 0x0000001510067299 */ /* 0x000fe2000800063f */
[----:B------:R-:W-:Y:S01]  /*0bb0*/  ULDC UR13, c[0x0][0x144] ;  /* 0x00005100000d7ab9 */ /* 0x000fe20000000800 */
[----:B------:R-:W-:Y:S01]  /*0bc0*/  ULDC UR5, c[0x0][0x600] ;  /* 0x0001800000057ab9 */ /* 0x000fe20000000800 */
[----:B------:R-:W-:Y:S02]  /*0bd0*/  ULOP3.LUT UR16, URZ, UR11, URZ, 0x33, !UPT ;  /* 0x0000000b3f107292 */ /* 0x000fe4000f8e333f */
[----:B------:R-:W-:Y:S02]  /*0be0*/  USHF.R.U32.HI UR11, URZ, UR21, UR10 ;  /* 0x000000153f0b7299 */ /* 0x000fe4000801160a */
[----:B------:R-:W-:Y:S02]  /*0bf0*/  UIADD3 UR18, UR5, -0x1, URZ ;  /* 0xffffffff05127890 */ /* 0x000fe4000fffe03f */
[----:B------:R-:W-:Y:S02]  /*0c00*/  UIADD3 UR20, -UR14, URZ, URZ ;  /* 0x0000003f0e147290 */ /* 0x000fe4000fffe13f */
[----:B------:R-:W-:Y:S01]  /*0c10*/  UIMAD UR4, UR13, UR12, UR4 ;  /* 0x0000000c0d0472a4 */ /* 0x000fe2000f8e0204 */
[----:B------:R-:W-:Y:S01]  /*0c20*/  ULDC UR25, c[0x0][0x148] ;  /* 0x0000520000197ab9 */ /* 0x000fe20000000800 */
[----:B------:R-:W-:Y:S01]  /*0c30*/  ULDC UR21, c[0x0][0x648] ;  /* 0x0001920000157ab9 */ /* 0x000fe20000000800 */
[----:B------:R-:W-:Y:S01]  /*0c40*/  ULDC UR22, c[0x0][0x638] ;  /* 0x00018e0000167ab9 */ /* 0x000fe20000000800 */
[----:B------:R-:W-:Y:S01]  /*0c50*/  UMOV UR10, UR24 ;  /* 0x00000018000a7c82 */ /* 0x000fe20008000000 */
[----:B------:R-:W-:Y:S07]  /*0c60*/  @!P0 BRA `(.L_x_6) ;  /* 0x0000000000308947 */ /* 0x000fee0003800000 */
[----:B------:R-:W-:Y:S02]  /*0c70*/  ULDC UR14, c[0x0][0x64c] ;  /* 0x00019300000e7ab9 */ /* 0x000fe40000000800 */
        /* <DEDUP_REMOVED lines=8> */
[----:B------:R-:W-:-:S07]  /*0d00*/  UIMAD.WIDE.U32.X UR8, UR17, UR9, UR14, UP0 ;  /* 0x00000009110872a5 */ /* 0x000fce00080e040e */
[----:B------:R-:W-:Y:S01]  /*0d10*/  UMOV UR10, UR8 ;  /* 0x00000008000a7c82 */ /* 0x000fe20008000000 */
[----:B------:R-:W-:-:S05]  /*0d20*/  UMOV UR11, UR9 ;  /* 0x00000009000b7c82 */ /* 0x000fca0008000000 */
.L_x_6:
[----:B------:R-:W-:Y:S01]  /*0d30*/  UISETP.NE.AND UP0, UPT, UR45, URZ, UPT ;  /* 0x0000003f2d00728c */ /* 0x000fe2000bf05270 */
[----:B------:R-:W-:Y:S01]  /*0d40*/  MOV R0, 0x1 ;  /* 0x0000000100007802 */ /* 0x000fe20000000f00 */
[----:B------:R-:W-:Y:S02]  /*0d50*/  USHF.R.U64 UR8, UR10, UR21, UR11 ;  /* 0x000000150a087299 */ /* 0x000fe4000800120b */
[----:B------:R-:W-:Y:S02]  /*0d60*/  ULOP3.LUT UR16, UR23, UR16, URZ, 0xc0, !UPT ;  /* 0x0000001017107292 */ /* 0x000fe4000f8ec03f */
[----:B------:R-:W-:Y:S02]  /*0d70*/  ULOP3.LUT UR18, UR19, UR18, URZ, 0xc0, !UPT ;  /* 0x0000001213127292 */ /* 0x000fe4000f8ec03f */
[----:B------:R-:W-:-:S03]  /*0d80*/  UIMAD UR16, UR6, UR8, UR16 ;  /* 0x00000008061072a4 */ /* 0x000fc6000f8e0210 */
[----:B------:R-:W-:Y:S02]  /*0d90*/  @UP0 UIMAD UR4, UR25, UR20, UR7 ;  /* 0x00000014190402a4 */ /* 0x000fe4000f8e0207 */
[----:B------:R-:W-:-:S04]  /*0da0*/  UIADD3 UR7, -UR8, URZ, URZ ;  /* 0x0000003f08077290 */ /* 0x000fc8000fffe13f */
[----:B------:R-:W-:-:S03]  /*0db0*/  UIMAD UR6, UR7, UR22, UR24 ;  /* 0x00000016070672a4 */ /* 0x000fc6000f8e0218 */
[----:B------:R-:W-:Y:S01]  /*0dc0*/  ULDC UR7, c[0x0][0x610] ;  /* 0x0001840000077ab9 */ /* 0x000fe20000000800 */
[----:B------:R-:W-:Y:S02]  /*0dd0*/  UIMAD UR6, UR6, UR5, UR18 ;  /* 0x00000005060672a4 */ /* 0x000fe4000f8e0212 */
[----:B------:R-:W-:-:S04]  /*0de0*/  UIMAD UR4, UR16, UR7, UR4 ;  /* 0x00000007100472a4 */ /* 0x000fc8000f8e0204 */
[----:B------:R-:W-:Y:S02]  /*0df0*/  USEL UR42, UR6, UR4, !UP0 ;  /* 0x00000004062a7287 */ /* 0x000fe4000c000000 */
[----:B------:R-:W-:-:S12]  /*0e00*/  USEL UR41, UR4, UR6, !UP0 ;  /* 0x0000000604297287 */ /* 0x000fd8000c000000 */
.L_x_4:
[----:B------:R-:W-:-:S08]  /*0e10*/  NOP ;  /* 0x0000000000007918 */ /* 0x000fd00000000000 */
[----:B------:R-:W0:Y:S02]  /*0e20*/  USETMAXREG.TRY_ALLOC.CTAPOOL UP0, 0xf0 ;  /* 0x000000f0000079c8 */ /* 0x000e240008000600 */
[----:B0-----:R-:W-:-:S13]  /*0e30*/  PLOP3.LUT P0, PT, PT, PT, UP0, 0x80, 0x0 ;  /* 0x000000000000781c */ /* 0x001fda0003f0f008 */
[----:B------:R-:W-:Y:S05]  /*0e40*/  @!P0 BRA `(.L_x_4) ;  /* 0xfffffffc00f08947 */ /* 0x000fea000383ffff */
[----:B------:R-:W-:Y:S01]  /*0e50*/  ULDC.64 UR4, c[0x0][0x598] ;  /* 0x0001660000047ab9 */ /* 0x000fe20000000a00 */
[----:B------:R-:W-:Y:S01]  /*0e60*/  ULDC.64 UR36, c[0x0][0x208] ;  /* 0x0000820000247ab9 */ /* 0x000fe20000000a00 */
[----:B------:R-:W-:-:S04]  /*0e70*/  ISETP.NE.U32.AND P0, PT, RZ, UR4, PT ;  /* 0x00000004ff007c0c */ /* 0x000fc8000bf05070 */
[----:B------:R-:W-:-:S13]  /*0e80*/  ISETP.NE.AND.EX P0, PT, RZ, UR5, PT, P0 ;  /* 0x00000005ff007c0c */ /* 0x000fda000bf05300 */
[----:B------:R-:W-:Y:S05]  /*0e90*/  @!P0 BRA `(.L_x_7) ;  /* 0x00000000001c8947 */ /* 0x000fea0003800000 */
[----:B------:R-:W0:Y:S02]  /*0ea0*/  LDC.64 R2, c[0x0][0x598] ;  /* 0x00016600ff027b82 */ /* 0x000e240000000a00 */
[----:B0-----:R-:W2:Y:S02]  /*0eb0*/  LDG.E.64 R2, desc[UR36][R2.64] ;  /* 0x0000002402027981 */ /* 0x001ea4000c1e1b00 */
[----:B--2---:R-:W-:-:S04]  /*0ec0*/  ISETP.NE.U32.AND P0, PT, R2, RZ, PT ;  /* 0x000000ff0200720c */ /* 0x004fc80003f05070 */
[----:B------:R-:W-:-:S13]  /*0ed0*/  ISETP.NE.AND.EX P0, PT, R3, RZ, PT, P0 ;  /* 0x000000ff0300720c */ /* 0x000fda0003f05300 */
[----:B------:R-:W-:Y:S05]  /*0ee0*/  @!P0 BRA `(.L_x_7) ;  /* 0x0000000000088947 */ /* 0x000fea0003800000 */
[----:B------:R0:W5:Y:S01]  /*0ef0*/  LD.E R2, desc[UR36][R2.64] ;  /* 0x0000002402027980 */ /* 0x000162000c101900 */
[----:B------:R-:W-:Y:S05]  /*0f00*/  BRA `(.L_x_8) ;  /* 0x0000000000247947 */ /* 0x000fea0003800000 */
.L_x_7:
[----:B------:R-:W-:Y:S02]  /*0f10*/  ULDC.64 UR4, c[0x0][0x588] ;  /* 0x0001620000047ab9 */ /* 0x000fe40000000a00 */
[----:B------:R-:W-:-:S04]  /*0f20*/  ISETP.NE.U32.AND P0, PT, RZ, UR4, PT ;  /* 0x00000004ff007c0c */ /* 0x000fc8000bf05070 */
[----:B------:R-:W-:-:S13]  /*0f30*/  ISETP.NE.AND.EX P0, PT, RZ, UR5, PT, P0 ;  /* 0x00000005ff007c0c */ /* 0x000fda000bf05300 */
[----:B------:R-:W-:Y:S05]  /*0f40*/  @!P0 BRA `(.L_x_9) ;  /* 0x00000000000c8947 */ /* 0x000fea0003800000 */
[----:B------:R-:W0:Y:S02]  /*0f50*/  LDC.64 R2, c[0x0][0x588] ;  /* 0x00016200ff027b82 */ /* 0x000e240000000a00 */
[----:B0-----:R1:W5:Y:S01]  /*0f60*/  LDG.E R2, desc[UR36][R2.64] ;  /* 0x0000002402027981 */ /* 0x001362000c1e1900 */
[----:B------:R-:W-:Y:S05]  /*0f70*/  BRA `(.L_x_8) ;  /* 0x0000000000087947 */ /* 0x000fea0003800000 */
.L_x_9:
[----:B------:R-:W-:Y:S02]  /*0f80*/  ULDC UR4, c[0x0][0x580] ;  /* 0x0001600000047ab9 */ /* 0x000fe40000000800 */
[----:B------:R-:W-:-:S07]  /*0f90*/  IMAD.U32 R2, RZ, RZ, UR4 ;  /* 0x00000004ff027e24 */ /* 0x000fce000f8e00ff */
.L_x_8:
[----:B------:R-:W-:Y:S02]  /*0fa0*/  ULDC.64 UR4, c[0x0][0x5a0] ;  /* 0x0001680000047ab9 */ /* 0x000fe40000000a00 */
[----:B------:R-:W-:-:S04]  /*0fb0*/  ISETP.NE.U32.AND P0, PT, RZ, UR4, PT ;  /* 0x00000004ff007c0c */ /* 0x000fc8000bf05070 */
[----:B------:R-:W-:-:S13]  /*0fc0*/  ISETP.NE.AND.EX P0, PT, RZ, UR5, PT, P0 ;  /* 0x00000005ff007c0c */ /* 0x000fda000bf05300 */
[----:B------:R-:W-:Y:S05]  /*0fd0*/  @!P0 BRA `(.L_x_10) ;  /* 0x00000000001c8947 */ /* 0x000fea0003800000 */
[----:B------:R-:W2:Y:S02]  /*0fe0*/  LDC.64 R4, c[0x0][0x5a0] ;  /* 0x00016800ff047b82 */ /* 0x000ea40000000a00 */
[----:B--2---:R-:W2:Y:S02]  /*0ff0*/  LDG.E.64 R4, desc[UR36][R4.64] ;  /* 0x0000002404047981 */ /* 0x004ea4000c1e1b00 */
[----:B--2---:R-:W-:-:S04]  /*1000*/  ISETP.NE.U32.AND P0, PT, R4, RZ, PT ;  /* 0x000000ff0400720c */ /* 0x004fc80003f05070 */
[----:B------:R-:W-:-:S13]  /*1010*/  ISETP.NE.AND.EX P0, PT, R5, RZ, PT, P0 ;  /* 0x000000ff0500720c */ /* 0x000fda0003f05300 */
[----:B------:R-:W-:Y:S05]  /*1020*/  @!P0 BRA `(.L_x_10) ;  /* 0x0000000000088947 */ /* 0x000fea0003800000 */
[----:B------:R2:W5:Y:S01]  /*1030*/  LD.E R16, desc[UR36][R4.64] ;  /* 0x0000002404107980 */ /* 0x000562000c101900 */
[----:B------:R-:W-:Y:S05]  /*1040*/  BRA `(.L_x_11) ;  /* 0x0000000000247947 */ /* 0x000fea0003800000 */
.L_x_10:
[----:B------:R-:W-:Y:S02]  /*1050*/  ULDC.64 UR4, c[0x0][0x590] ;  /* 0x0001640000047ab9 */ /* 0x000fe40000000a00 */
[----:B------:R-:W-:-:S04]  /*1060*/  ISETP.NE.U32.AND P0, PT, RZ, UR4, PT ;  /* 0x00000004ff007c0c */ /* 0x000fc8000bf05070 */
[----:B------:R-:W-:-:S13]  /*1070*/  ISETP.NE.AND.EX P0, PT, RZ, UR5, PT, P0 ;  /* 0x00000005ff007c0c */ /* 0x000fda000bf05300 */
[----:B------:R-:W-:Y:S05]  /*1080*/  @!P0 BRA `(.L_x_12) ;  /* 0x00000000000c8947 */ /* 0x000fea0003800000 */
[----:B------:R-:W2:Y:S02]  /*1090*/  LDC.64 R16, c[0x0][0x590] ;  /* 0x00016400ff107b82 */ /* 0x000ea40000000a00 */
[----:B--2---:R3:W5:Y:S01]  /*10a0*/  LDG.E R16, desc[UR36][R16.64] ;  /* 0x0000002410107981 */ /* 0x004762000c1e1900 */
[----:B------:R-:W-:Y:S05]  /*10b0*/  BRA `(.L_x_11) ;  /* 0x0000000000087947 */ /* 0x000fea0003800000 */
.L_x_12:
[----:B------:R-:W-:Y:S02]  /*10c0*/  ULDC UR4, c[0x0][0x584] ;  /* 0x0001610000047ab9 */ /* 0x000fe40000000800 */
[----:B------:R-:W-:-:S07]  /*10d0*/  IMAD.U32 R16, RZ, RZ, UR4 ;  /* 0x00000004ff107e24 */ /* 0x000fce000f8e00ff */
.L_x_11:
[----:B------:R-:W-:-:S13]  /*10e0*/  LOP3.LUT P0, RZ, R0, 0xff, RZ, 0xc0, !PT ;  /* 0x000000ff00ff7812 */ /* 0x000fda000780c0ff */
[----:B------:R-:W-:Y:S05]  /*10f0*/  @!P0 EXIT ;  /* 0x000000000000894d */ /* 0x000fea0003800000 */
[----:B------:R-:W-:Y:S01]  /*1100*/  ULDC UR4, c[0x0][0x28c] ;  /* 0x0000a30000047ab9 */ /* 0x000fe20000000800 */
[----:B------:R-:W-:Y:S01]  /*1110*/  UMOV UR38, URZ ;  /* 0x0000003f00267c82 */ /* 0x000fe20008000000 */
[----:B------:R-:W-:Y:S01]  /*1120*/  UIADD3 UR4, UR4, 0x1f, URZ ;  /* 0x0000001f04047890 */ /* 0x000fe2000fffe03f */
[----:B------:R-:W-:-:S03]  /*1130*/  UMOV UR39, URZ ;  /* 0x0000003f00277c82 */ /* 0x000fc60008000000 */
[----:B------:R-:W-:-:S04]  /*1140*/  USHF.R.S32.HI UR5, URZ, 0x1f, UR4 ;  /* 0x0000001f3f057899 */ /* 0x000fc80008011404 */
[----:B------:R-:W-:-:S04]  /*1150*/  ULEA.HI UR5, UR5, UR4, URZ, 0x5 ;  /* 0x0000000405057291 */ /* 0x000fc8000f8f283f */
[----:B------:R-:W-:-:S12]  /*1160*/  USHF.R.S32.HI UR44, URZ, 0x5, UR5 ;  /* 0x000000053f2c7899 */ /* 0x000fd80008011405 */
.L_x_540:
[----:B------:R-:W4:Y:S01]  /*1170*/  S2R R0, SR_TID.X ;  /* 0x0000000000007919 */ /* 0x000f220000002100 */
[----:B------:R-:W0:Y:S01]  /*1180*/  S2UR UR6, SR_CgaCtaId ;  /* 0x00000000000679c3 */ /* 0x000e220000008800 */
[----:B------:R-:W-:Y:S02]  /*1190*/  UMOV UR46, 0x400 ;  /* 0x00000400002e7882 */ /* 0x000fe40000000000 */
[----:B0-----:R-:W-:Y:S01]  /*11a0*/  ULEA UR46, UR6, UR46, 0x18 ;  /* 0x0000002e062e7291 */ /* 0x001fe2000f8ec03f */
[----:B----4-:R-:W-:-:S04]  /*11b0*/  LOP3.LUT R0, R0, 0x80, RZ, 0xc0, !PT ;  /* 0x0000008000007812 */ /* 0x010fc800078ec0ff */
[----:B------:R-:W-:-:S06]  /*11c0*/  SHF.R.U32.HI R0, RZ, 0x7, R0 ;  /* 0x00000007ff007819 */ /* 0x000fcc0000011600 */
[----:B------:R-:W0:Y:S02]  /*11d0*/  SHFL.IDX PT, R0, R0, RZ, 0x1f ;  /* 0x00001fff00007589 */ /* 0x000e2400000e0000 */
[----:B0-----:R-:W-:-:S13]  /*11e0*/  R2UR UR4, R0 ;  /* 0x00000000000472ca */ /* 0x001fda00000e0000 */
[----:B------:R-:W-:-:S04]  /*11f0*/  ULEA.HI UR5, UR4, UR4, URZ, 0x1 ;  /* 0x0000000404057291 */ /* 0x000fc8000f8f083f */
[----:B------:R-:W-:-:S04]  /*1200*/  ULOP3.LUT UR5, UR5, 0xffffe, URZ, 0xc0, !UPT ;  /* 0x000ffffe05057892 */ /* 0x000fc8000f8ec03f */
[----:B------:R-:W-:-:S03]  /*1210*/  UIADD3 UR5, UR4, -UR5, URZ ;  /* 0x8000000504057290 */ /* 0x000fc6000fffe03f */
[----:B------:R-:W-:Y:S01]  /*1220*/  ULDC UR4, c[0x0][0x28c] ;  /* 0x0000a30000047ab9 */ /* 0x000fe20000000800 */
[----:B------:R-:W-:Y:S01]  /*1230*/  ULEA UR5, UR5, UR46, 0xc ;  /* 0x0000002e05057291 */ /* 0x000fe2000f8e603f */
[----:B------:R-:W-:-:S03]  /*1240*/  ISETP.LT.AND P0, PT, RZ, UR4, PT ;  /* 0x00000004ff007c0c */ /* 0x000fc6000bf01270 */
[----:B------:R-:W-:-:S04]  /*1250*/  UIADD3 UR5, UR5, 0x180, URZ ;  /* 0x0000018005057890 */ /* 0x000fc8000fffe03f */
[----:B------:R-:W-:-:S04]  /*1260*/  USHF.R.U32.HI UR5, URZ, 0x4, UR5 ;  /* 0x000000043f057899 */ /* 0x000fc80008011605 */
[----:B------:R-:W-:Y:S02]  /*1270*/  ULOP3.LUT UR47, UR5, 0x3fff, URZ, 0xc0, !UPT ;  /* 0x00003fff052f7892 */ /* 0x000fe4000f8ec03f */
[----:B-1-3--:R-:W-:Y:S10]  /*1280*/  @P0 BRA `(.L_x_13) ;  /* 0x0000000000400947 */ /* 0x00aff40003800000 */
[----:B------:R-:W-:Y:S01]  /*1290*/  MOV R0, 0x0 ;  /* 0x0000000000007802 */ /* 0x000fe20000000f00 */
[----:B------:R-:W-:Y:S01]  /*12a0*/  ULDC.64 UR4, c[0x4][0x68] ;  /* 0x01001a0000047ab9 */ /* 0x000fe20000000a00 */
[----:B------:R-:W-:Y:S01]  /*12b0*/  ULDC.64 UR6, c[0x4][0x8] ;  /* 0x0100020000067ab9 */ /* 0x000fe20000000a00 */
[----:B--2---:R-:W-:Y:S01]  /*12c0*/  IMAD.U32 R4, RZ, RZ, UR4 ;  /* 0x00000004ff047e24 */ /* 0x004fe2000f8e00ff */
[----:B------:R0:W2:Y:S01]  /*12d0*/  LDC.64 R14, c[0x4][R0] ;  /* 0x01000000000e7b82 */ /* 0x0000a20000000a00 */
[----:B------:R-:W-:Y:S01]  /*12e0*/  IMAD.U32 R5, RZ, RZ, UR5 ;  /* 0x00000005ff057e24 */ /* 0x000fe2000f8e00ff */
[----:B------:R-:W-:Y:S01]  /*12f0*/  ULDC.64 UR4, c[0x4][0x70] ;  /* 0x01001c0000047ab9 */ /* 0x000fe20000000a00 */
[----:B------:R-:W-:Y:S01]  /*1300*/  IMAD.U32 R10, RZ, RZ, UR6 ;  /* 0x00000006ff0a7e24 */ /* 0x000fe2000f8e00ff */
[----:B------:R-:W-:Y:S01]  /*1310*/  MOV R7, UR5 ;  /* 0x0000000500077c02 */ /* 0x000fe20008000f00 */
[----:B------:R-:W-:Y:S02]  /*1320*/  IMAD.U32 R6, RZ, RZ, UR4 ;  /* 0x00000004ff067e24 */ /* 0x000fe4000f8e00ff */
[----:B------:R-:W-:-:S02]  /*1330*/  IMAD.U32 R11, RZ, RZ, UR7 ;  /* 0x00000007ff0b7e24 */ /* 0x000fc4000f8e00ff */
[----:B------:R-:W-:Y:S02]  /*1340*/  IMAD.MOV.U32 R8, RZ, RZ, 0x1e1 ;  /* 0x000001e1ff087424 */ /* 0x000fe400078e00ff */
[----:B------:R-:W-:Y:S02]  /*1350*/  IMAD.MOV.U32 R12, RZ, RZ, 0x1 ;  /* 0x00000001ff0c7424 */ /* 0x000fe400078e00ff */
[----:B0-----:R-:W-:-:S07]  /*1360*/  IMAD.MOV.U32 R13, RZ, RZ, RZ ;  /* 0x000000ffff0d7224 */ /* 0x001fce00078e00ff */
[----:B------:R-:W-:-:S07]  /*1370*/  LEPC R20, `(.L_x_13) ;  /* 0x000000001014794e */ /* 0x000fce0000000000 */
[----:B-123-5:R-:W-:Y:S05]  /*1380*/  CALL.ABS.NOINC R14 ;  /* 0x000000000e007343 */ /* 0x02efea0003c00000 */
.L_x_13:
[----:B------:R-:W-:-:S06]  /*1390*/  ULOP3.LUT UR4, UR40, 0x1, URZ, 0xfc, !UPT ;  /* 0x0000000128047892 */ /* 0x000fcc000f8efc3f */
[----:B------:R-:W-:-:S04]  /*13a0*/  MOV R0, UR4 ;  /* 0x0000000400007c02 */ /* 0x000fc80008000f00 */
[----:B------:R-:W-:-:S13]  /*13b0*/  ISETP.NE.AND P0, PT, R0, 0x3, PT ;  /* 0x000000030000780c */ /* 0x000fda0003f05270 */
[----:B------:R-:W-:Y:S05]  /*13c0*/  @!P0 BRA `(.L_x_14) ;  /* 0x0000000000048947 */ /* 0x000fea0003800000 */
[----:B------:R-:W-:Y:S01]  /*13d0*/  BPT.TRAP 0x1 ;  /* 0x000000040000795c */ /* 0x000fe20000300000 */
.L_x_14:
[----:B-1----:R-:W-:Y:S02]  /*13e0*/  IMAD.U32 R3, RZ, RZ, UR39 ;  /* 0x00000027ff037e24 */ /* 0x002fe4000f8e00ff */
[----:B------:R-:W-:-:S03]  /*13f0*/  IMAD.U32 R0, RZ, RZ, UR38 ;  /* 0x00000026ff007e24 */ /* 0x000fc6000f8e00ff */
[----:B------:R-:W-:Y:S02]  /*1400*/  LEA R3, R3, UR46, 0x3 ;  /* 0x0000002e03037c11 */ /* 0x000fe4000f8e18ff */
[----:B------:R-:W-:-:S04]  /*1410*/  SHF.L.U32 R0, R0, 0x1f, RZ ;  /* 0x0000001f00007819 */ /* 0x000fc800000006ff */
[----:B------:R0:W1:Y:S01]  /*1420*/  SYNCS.PHASECHK.TRANS64.TRYWAIT P1, [R3+URZ], R0 ;  /* 0x00000000030075a7 */ /* 0x000062000802017f */
[----:B------:R-:W-:Y:S05]  /*1430*/  @!P0 BRA `(.L_x_15) ;  /* 0x0000000000048947 */ /* 0x000fea0003800000 */
[----:B------:R-:W-:Y:S01]  /*1440*/  BPT.TRAP 0x1 ;  /* 0x000000040000795c */ /* 0x000fe20000300000 */
.L_x_15:
[----:B-1----:R-:W-:Y:S05]  /*1450*/  @P1 BRA `(.L_x_16) ;  /* 0x0000000000081947 */ /* 0x002fea0003800000 */
[----:B------:R-:W1:Y:S02]  /*1460*/  SYNCS.PHASECHK.TRANS64.TRYWAIT P1, [R3+URZ], R0 ;  /* 0x00000000030075a7 */ /* 0x000e64000802017f */
[----:B-1----:R-:W-:Y:S05]  /*1470*/  @!P1 BRA `(.L_x_17) ;  /* 0x0000016400049947 */ /* 0x002fea0003800000 */
.L_x_16:
[----:B------:R-:W-:-:S04]  /*1480*/  UISETP.LT.AND UP0, UPT, UR44, 0x1, UPT ;  /* 0x000000012c00788c */ /* 0x000fc8000bf01270 */
[----:B------:R-:W-:-:S04]  /*1490*/  USEL UR4, UR44, 0x1, UP0 ;  /* 0x000000012c047887 */ /* 0x000fc80008000000 */
[----:B------:R-:W-:-:S06]  /*14a0*/  UIADD3 UR4, UR44, -UR4, URZ ;  /* 0x800000042c047290 */ /* 0x000fcc000fffe03f */
[----:B01----:R-:W-:Y:S02]  /*14b0*/  IMAD.U32 R0, RZ, RZ, UR4 ;  /* 0x00000004ff007e24 */ /* 0x003fe4000f8e00ff */
[----:B------:R-:W-:Y:S01]  /*14c0*/  IMAD.U32 R3, RZ, RZ, UR4 ;  /* 0x00000004ff037e24 */ /* 0x000fe2000f8e00ff */
[----:B------:R-:W-:Y:S05]  /*14d0*/  WARPSYNC.ALL ;  /* 0x0000000000007948 */ /* 0x000fea0003800000 */
[----:B------:R-:W-:Y:S01]  /*14e0*/  ISETP.GE.AND P1, PT, R0, 0x1, PT ;  /* 0x000000010000780c */ /* 0x000fe20003f26270 */
[----:B------:R-:W-:Y:S01]  /*14f0*/  UIADD3 UR46, UR46, 0x1c180, URZ ;  /* 0x0001c1802e2e7890 */ /* 0x000fe2000fffe03f */
[----:B------:R-:W-:Y:S01]  /*1500*/  WARPGROUP.ARRIVE ;  /* 0x00000000000079c5 */ /* 0x000fe20000000000 */
[----:B------:R-:W-:-:S02]  /*1510*/  ULOP3.LUT UR8, UR47, 0x10000, URZ, 0xfc, !UPT ;  /* 0x000100002f087892 */ /* 0x000fc4000f8efc3f */
[----:B------:R-:W-:Y:S02]  /*1520*/  USHF.R.U32.HI UR46, URZ, 0x4, UR46 ;  /* 0x000000043f2e7899 */ /* 0x000fe4000801162e */
[----:B------:R-:W-:Y:S02]  /*1530*/  ULEA UR10, UR39, UR8, 0xa ;  /* 0x00000008270a7291 */ /* 0x000fe4000f8e503f */
[----:B------:R-:W-:Y:S01]  /*1540*/  ULOP3.LUT UR9, UR46, 0x3fff, URZ, 0xc0, !UPT ;  /* 0x00003fff2e097892 */ /* 0x000fe2000f8ec03f */
[----:B------:R-:W-:Y:S01]  /*1550*/  UMOV UR5, 0x80000020 ;  /* 0x8000002000057882 */ /* 0x000fe20000000000 */
[----:B------:R-:W-:Y:S02]  /*1560*/  UMOV UR7, 0x80000020 ;  /* 0x8000002000077882 */ /* 0x000fe40000000000 */
[----:B------:R-:W-:Y:S01]  /*1570*/  ULOP3.LUT UR9, UR9, 0x10000, URZ, 0xfc, !UPT ;  /* 0x0001000009097892 */ /* 0x000fe2000f8efc3f */
[----:B------:R-:W-:-:S03]  /*1580*/  UMOV UR4, UR10 ;  /* 0x0000000a00047c82 */ /* 0x000fc60008000000 */
[----:B------:R-:W-:-:S07]  /*1590*/  ULEA UR11, UR39, UR9, 0xa ;  /* 0x00000009270b7291 */ /* 0x000fce000f8e503f */
[----:B------:R-:W-:Y:S02]  /*15a0*/  UMOV UR6, UR11 ;  /* 0x0000000b00067c82 */ /* 0x000fe40008000000 */
[----:B------:R-:W-:Y:S01]  /*15b0*/  HGMMA.64x256x16.F32 R24, gdesc[UR4], RZ, !UPT, gsb0 ;  /* 0x03e00000041879f0 */ /* 0x000fe2000c0008ff */
[----:B------:R-:W-:Y:S01]  /*15c0*/  UIADD3 UR4, UR10, 0x200, URZ ;  /* 0x000002000a047890 */ /* 0x000fe2000fffe03f */
[----:B------:R-:W-:Y:S01]  /*15d0*/  UMOV UR5, 0x80000020 ;  /* 0x8000002000057882 */ /* 0x000fe20000000000 */
[----:B------:R-:W-:Y:S02]  /*15e0*/  WARPGROUP.DEPBAR.LE gsb0, 0x0 ;  /* 0x00008000000079c5 */ /* 0x000fe40000010000 */
[----:B------:R-:W-:Y:S01]  /*15f0*/  STL.64 [R1], R24 ;  /* 0x0000001801007387 */ /* 0x000fe20000100a00 */
[----:B------:R-:W-:Y:S01]  /*1600*/  IMAD.MOV.U32 R235, RZ, RZ, R49 ;  /* 0x000000ffffeb7224 */ /* 0x000fe200078e0031 */
[----:B------:R-:W-:Y:S01]  /*1610*/  MOV R234, R50 ;  /* 0x0000003200ea7202 */ /* 0x000fe20000000f00 */
[----:B------:R-:W-:Y:S01]  /*1620*/  IMAD.MOV.U32 R233, RZ, RZ, R51 ;  /* 0x000000ffffe97224 */ /* 0x000fe200078e0033 */
[----:B------:R-:W-:Y:S01]  /*1630*/  STL.64 [R1+0x8], R26 ;  /* 0x0000081a01007387 */ /* 0x000fe20000100a00 */
        /* <DEDUP_REMOVED lines=53> */
[----:B------:R0:W-:Y:S01]  /*1990*/  STL [R1+0x60], R48 ;  /* 0x0000603001007387 */ /* 0x0001e20000100800 */
[----:B------:R-:W-:-:S02]  /*19a0*/  IMAD.MOV.U32 R168, RZ, RZ, R84 ;  /* 0x000000ffffa87224 */ /* 0x000fc400078e0054 */
[----:B------:R-:W-:Y:S01]  /*19b0*/  IMAD.MOV.U32 R169, RZ, RZ, R85 ;  /* 0x000000ffffa97224 */ /* 0x000fe200078e0055 */
[----:B------:R-:W-:Y:S01]  /*19c0*/  STL [R1+0x2b8], R160 ;  /* 0x0002b8a001007387 */ /* 0x000fe20000100800 */
[----:B------:R-:W-:Y:S02]  /*19d0*/  IMAD.MOV.U32 R171, RZ, RZ, R87 ;  /* 0x000000ffffab7224 */ /* 0x000fe400078e0057 */
[----:B------:R-:W-:Y:S02]  /*19e0*/  IMAD.MOV.U32 R172, RZ, RZ, R88 ;  /* 0x000000ffffac7224 */ /* 0x000fe400078e0058 */
[----:B------:R-:W-:Y:S02]  /*19f0*/  IMAD.MOV.U32 R173, RZ, RZ, R89 ;  /* 0x000000ffffad7224 */ /* 0x000fe400078e0059 */
[----:B------:R-:W-:Y:S02]  /*1a00*/  IMAD.MOV.U32 R174, RZ, RZ, R90 ;  /* 0x000000ffffae7224 */ /* 0x000fe400078e005a */
[----:B------:R-:W-:-:S02]  /*1a10*/  IMAD.MOV.U32 R175, RZ, RZ, R91 ;  /* 0x000000ffffaf7224 */ /* 0x000fc400078e005b */
[----:B------:R-:W-:Y:S02]  /*1a20*/  IMAD.MOV.U32 R177, RZ, RZ, R93 ;  /* 0x000000ffffb17224 */ /* 0x000fe400078e005d */
        /* <DEDUP_REMOVED lines=37> */
[----:B---3--:R-:W-:Y:S02]  /*1c80*/  IMAD.MOV.U32 R17, RZ, RZ, R138 ;  /* 0x000000ffff117224 */ /* 0x008fe400078e008a */
        /* <DEDUP_REMOVED lines=8> */
[----:B--2---:R-:W-:-:S02]  /*1d10*/  IMAD.MOV.U32 R5, RZ, RZ, R149 ;  /* 0x000000ffff057224 */ /* 0x004fc400078e0095 */
[----:B------:R-:W-:Y:S02]  /*1d20*/  IMAD.MOV.U32 R4, RZ, RZ, R150 ;  /* 0x000000ffff047224 */ /* 0x000fe400078e0096 */
[----:B------:R-:W-:Y:S02]  /*1d30*/  IMAD.MOV.U32 R0, RZ, RZ, R151 ;  /* 0x000000ffff007224 */ /* 0x000fe400078e0097 */
[----:B0-----:R-:W-:-:S06]  /*1d40*/  WARPGROUP.ARRIVE ;  /* 0x00000000000079c5 */ /* 0x001fcc0000000000 */
[----:B------:R-:W-:Y:S03]  /*1d50*/  HGMMA.64x256x16.F32 R24, gdesc[UR4], RZ, !UPT, gsb0 ;  /* 0x03e00000041879f0 */ /* 0x000fe6000c0008ff */
[----:B------:R-:W-:Y:S02]  /*1d60*/  WARPGROUP.DEPBAR.LE gsb0, 0x0 ;  /* 0x00008000000079c5 */ /* 0x000fe40000010000 */
[----:B------:R-:W-:Y:S04]  /*1d70*/  STL.64 [R1+0x2b0], R150 ;  /* 0x0002b09601007387 */ /* 0x000fe80000100a00 */
        /* <DEDUP_REMOVED lines=20> */
[----:B------:R0:W-:Y:S04]  /*1ec0*/  STL.64 [R1+0x208], R108 ;  /* 0x0002086c01007387 */ /* 0x0001e80000100a00 */
[----:B0-----:R-:W2:Y:S04]  /*1ed0*/  LDL.LU R108, [R1] ;  /* 0x00000000016c7983 */ /* 0x001ea80000300800 */
[----:B------:R-:W2:Y:S04]  /*1ee0*/  LDL.LU R109, [R1+0x4] ;  /* 0x00000400016d7983 */ /* 0x000ea80000300800 */
        /* <DEDUP_REMOVED lines=22> */
[----:B------:R-:W2:Y:S01]  /*2050*/  LDL.LU R132, [R1+0x60] ;  /* 0x0000600001847983 */ /* 0x000ea20000300800 */
        /* <DEDUP_REMOVED lines=10> */
[----:B------:R-:W-:Y:S01]  /*2100*/  UIADD3 UR4, UR10, 0x2, URZ ;  /* 0x000000020a047890 */ /* 0x000fe2000fffe03f */
[----:B------:R-:W-:Y:S01]  /*2110*/  IMAD.MOV.U32 R140, RZ, RZ, R228 ;  /* 0x000000ffff8c7224 */ /* 0x000fe200078e00e4 */
[----:B------:R-:W-:Y:S01]  /*2120*/  UIADD3 UR6, UR11, 0x2, URZ ;  /* 0x000000020b067890 */ /* 0x000fe2000fffe03f */
[----:B------:R-:W-:Y:S01]  /*2130*/  IMAD.MOV.U32 R141, RZ, RZ, R227 ;  /* 0x000000ffff8d7224 */ /* 0x000fe200078e00e3 */
[----:B------:R-:W-:Y:S01]  /*2140*/  UMOV UR5, 0x80000020 ;  /* 0x8000002000057882 */ /* 0x000fe20000000000 */
[----:B------:R-:W-:Y:S01]  /*2150*/  IMAD.MOV.U32 R142, RZ, RZ, R226 ;  /* 0x000000ffff8e7224 */ /* 0x000fe200078e00e2 */
[----:B------:R-:W-:Y:S01]  /*2160*/  MOV R226, R12 ;  /* 0x0000000c00e27202 */ /* 0x000fe20000000f00 */
[----:B------:R-:W-:Y:S01]  /*2170*/  IMAD.MOV.U32 R143, RZ, RZ, R225 ;  /* 0x000000ffff8f7224 */ /* 0x000fe200078e00e1 */
[----:B------:R-:W-:Y:S01]  /*2180*/  UMOV UR7, 0x80000020 ;  /* 0x8000002000077882 */ /* 0x000fe20000000000 */
[----:B------:R-:W-:-:S02]  /*2190*/  IMAD.MOV.U32 R144, RZ, RZ, R224 ;  /* 0x000000ffff907224 */ /* 0x000fc400078e00e0 */
[----:B------:R-:W-:Y:S02]  /*21a0*/  IMAD.MOV.U32 R146, RZ, RZ, R222 ;  /* 0x000000ffff927224 */ /* 0x000fe400078e00de */
[----:B------:R-:W-:Y:S02]  /*21b0*/  IMAD.MOV.U32 R147, RZ, RZ, R221 ;  /* 0x000000ffff937224 */ /* 0x000fe400078e00dd */
[----:B------:R-:W-:Y:S01]  /*21c0*/  IMAD.MOV.U32 R148, RZ, RZ, R220 ;  /* 0x000000ffff947224 */ /* 0x000fe200078e00dc */
[----:B------:R-:W-:Y:S01]  /*21d0*/  MOV R220, R19 ;  /* 0x0000001300dc7202 */ /* 0x000fe20000000f00 */
        /* <DEDUP_REMOVED lines=19> */
[----:B------:R-:W-:-:S06]  /*2310*/  IMAD.MOV.U32 R235, RZ, RZ, R0 ;  /* 0x000000ffffeb7224 */ /* 0x000fcc00078e0000 */
[----:B--2---:R-:W-:-:S06]  /*2320*/  WARPGROUP.ARRIVE ;  /* 0x00000000000079c5 */ /* 0x004fcc0000000000 */
[----:B------:R-:W-:Y:S03]  /*2330*/  HGMMA.64x256x16.F32 R108, gdesc[UR4], R108, gsb0 ;  /* 0x03e00000046c79f0 */ /* 0x000fe6000800086c */
[----:B------:R-:W-:Y:S02]  /*2340*/  WARPGROUP.DEPBAR.LE gsb0, 0x0 ;  /* 0x00008000000079c5 */ /* 0x000fe40000010000 */
[----:B------:R-:W-:Y:S04]  /*2350*/  STL.64 [R1], R108 ;  /* 0x0000006c01007387 */ /* 0x000fe80000100a00 */
        /* <DEDUP_REMOVED lines=63> */
[----:B0-----:R1:W5:Y:S04]  /*2750*/  LDL.LU R160, [R1+0x2b8] ;  /* 0x0002b80001a07983 */ /* 0x0013680000300800 */
[----:B------:R-:W2:Y:S04]  /*2760*/  LDL.LU.64 R150, [R1+0x2b0] ;  /* 0x0002b00001967983 */ /* 0x000ea80000300a00 */
        /* <DEDUP_REMOVED lines=20> */
[----:B------:R-:W2:Y:S01]  /*28b0*/  LDL.LU.64 R108, [R1+0x208] ;  /* 0x00020800016c7983 */ /* 0x000ea20000300a00 */
[----:B------:R-:W-:Y:S01]  /*28c0*/  UIADD3 UR4, UR10, 0x202, URZ ;  /* 0x000002020a047890 */ /* 0x000fe2000fffe03f */
[----:B------:R-:W-:Y:S01]  /*28d0*/  UMOV UR5, 0x80000020 ;  /* 0x8000002000057882 */ /* 0x000fe20000000000 */
[----:B--2---:R-:W-:-:S07]  /*28e0*/  WARPGROUP.ARRIVE ;  /* 0x00000000000079c5 */ /* 0x004fce0000000000 */
[----:B------:R-:W-:Y:S03]  /*28f0*/  HGMMA.64x256x16.F32 R24, gdesc[UR4], R24, gsb0 ;  /* 0x03e00000041879f0 */ /* 0x000fe60008000818 */
[----:B------:R-:W-:Y:S02]  /*2900*/  WARPGROUP.DEPBAR.LE gsb0, 0x0 ;  /* 0x00008000000079c5 */ /* 0x000fe40000010000 */
[----:B-1----:R-:W-:Y:S05]  /*2910*/  @!P1 BRA `(.L_x_18) ;  /* 0x0000002000909947 */ /* 0x002fea0003800000 */
[----:B------:R-:W-:Y:S02]  /*2920*/  UIADD3 UR4, UR39, 0x1, URZ ;  /* 0x0000000127047890 */ /* 0x000fe4000fffe03f */
[----:B------:R-:W-:Y:S02]  /*2930*/  UMOV UR11, UR39 ;  /* 0x00000027000b7c82 */ /* 0x000fe40008000000 */
[----:B------:R-:W-:-:S04]  /*2940*/  UISETP.NE.AND UP0, UPT, UR4, 0x7, UPT ;  /* 0x000000070400788c */ /* 0x000fc8000bf05270 */
[----:B------:R-:W-:Y:S02]  /*2950*/  USEL UR5, URZ, 0x1, UP0 ;  /* 0x000000013f057887 */ /* 0x000fe40008000000 */
[----:B------:R-:W-:Y:S02]  /*2960*/  USEL UR10, UR4, URZ, UP0 ;  /* 0x0000003f040a7287 */ /* 0x000fe40008000000 */
[----:B------:R-:W-:-:S06]  /*2970*/  ULOP3.LUT UR5, UR38, UR5, URZ, 0x3c, !UPT ;  /* 0x0000000526057292 */ /* 0x000fcc000f8e3c3f */
[----:B------:R-:W-:-:S07]  /*2980*/  IMAD.U32 R0, RZ, RZ, UR5 ;  /* 0x00000005ff007e24 */ /* 0x000fce000f8e00ff */
.L_x_25:
[----:B------:R-:W-:Y:S05]  /*2990*/  @!P0 BRA `(.L_x_19) ;  /* 0x0000000000048947 */ /* 0x000fea0003800000 */
[----:B------:R-:W-:Y:S01]  /*29a0*/  BPT.TRAP 0x1 ;  /* 0x000000040000795c */ /* 0x000fe20000300000 */
.L_x_19:
[----:B------:R-:W0:Y:S01]  /*29b0*/  S2UR UR5, SR_CgaCtaId ;  /* 0x00000000000579c3 */ /* 0x000e220000008800 */
[----:B------:R-:W-:Y:S01]  /*29c0*/  UMOV UR4, 0x400 ;  /* 0x0000040000047882 */ /* 0x000fe20000000000 */
[----:B------:R-:W-:Y:S01]  /*29d0*/  SHF.L.U32 R4, R0, 0x1f, RZ ;  /* 0x0000001f00047819 */ /* 0x000fe200000006ff */
[----:B0-----:R-:W-:-:S04]  /*29e0*/  ULEA UR14, UR5, UR4, 0x18 ;  /* 0x00000004050e7291 */ /* 0x001fc8000f8ec03f */
[----:B------:R-:W-:-:S09]  /*29f0*/  ULEA UR4, UR10, UR14, 0x3 ;  /* 0x0000000e0a047291 */ /* 0x000fd2000f8e183f */
[----:B------:R0:W1:Y:S01]  /*2a00*/  SYNCS.PHASECHK.TRANS64.TRYWAIT P1, [UR4], R4 ;  /* 0x00000004ff0075a7 */ /* 0x0000620008020144 */
[----:B------:R-:W-:Y:S05]  /*2a10*/  @!P0 BRA `(.L_x_20) ;  /* 0x0000000000048947 */ /* 0x000fea0003800000 */
[----:B------:R-:W-:Y:S01]  /*2a20*/  BPT.TRAP 0x1 ;  /* 0x000000040000795c */ /* 0x000fe20000300000 */
.L_x_20:
[----:B-1----:R-:W-:Y:S05]  /*2a30*/  @P1 BRA `(.L_x_21) ;  /* 0x0000000000081947 */ /* 0x002fea0003800000 */
[----:B------:R-:W1:Y:S02]  /*2a40*/  SYNCS.PHASECHK.TRANS64.TRYWAIT P1, [UR4], R4 ;  /* 0x00000004ff0075a7 */ /* 0x000e640008020144 */
[----:B-1----:R-:W-:Y:S05]  /*2a50*/  @!P1 BRA `(.L_x_22) ;  /* 0x0000014c00a09947 */ /* 0x002fea0003800000 */
.L_x_21:
        /* <DEDUP_REMOVED lines=64> */
[----:B--2---:R-:W2:Y:S04]  /*2e60*/  LDL.LU.64 R24, [R1] ;  /* 0x0000000001187983 */ /* 0x004ea80000300a00 */
        /* <DEDUP_REMOVED lines=63> */
[----:B------:R-:W-:-:S02]  /*3260*/  ULEA UR12, UR10, UR8, 0xa ;  /* 0x000000080a0c7291 */ /* 0x000fc4000f8e503f */
[----:B------:R-:W-:Y:S01]  /*3270*/  ULEA UR13, UR10, UR9, 0xa ;  /* 0x000000090a0d7291 */ /* 0x000fe2000f8e503f */
[----:B------:R-:W-:Y:S01]  /*3280*/  UMOV UR5, 0x80000020 ;  /* 0x8000002000057882 */ /* 0x000fe20000000000 */
[----:B------:R-:W-:-:S03]  /*3290*/  UMOV UR7, 0x80000020 ;  /* 0x8000002000077882 */ /* 0x000fc60000000000 */
[----:B------:R-:W-:Y:S02]  /*32a0*/  UMOV UR4, UR12 ;  /* 0x0000000c00047c82 */ /* 0x000fe40008000000 */
[----:B------:R-:W-:Y:S01]  /*32b0*/  UMOV UR6, UR13 ;  /* 0x0000000d00067c82 */ /* 0x000fe20008000000 */
[----:B--2---:R-:W-:-:S06]  /*32c0*/  WARPGROUP.ARRIVE ;  /* 0x00000000000079c5 */ /* 0x004fcc0000000000 */
[----:B------:R-:W-:Y:S03]  /*32d0*/  HGMMA.64x256x16.F32 R24, gdesc[UR4], R24, gsb0 ;  /* 0x03e00000041879f0 */ /* 0x000fe60008000818 */
[----:B------:R-:W-:Y:S02]  /*32e0*/  WARPGROUP.DEPBAR.LE gsb0, 0x0 ;  /* 0x00008000000079c5 */ /* 0x000fe40000010000 */
[----:B------:R-:W-:Y:S01]  /*32f0*/  STL.64 [R1], R24 ;  /* 0x0000001801007387 */ /* 0x000fe20000100a00 */
[----:B-1----:R-:W-:Y:S01]  /*3300*/  IMAD.MOV.U32 R5, RZ, RZ, R150 ;  /* 0x000000ffff057224 */ /* 0x002fe200078e0096 */
[----:B------:R-:W-:Y:S01]  /*3310*/  MOV R8, R147 ;  /* 0x0000009300087202 */ /* 0x000fe20000000f00 */
[----:B0-----:R-:W-:Y:S01]  /*3320*/  IMAD.MOV.U32 R4, RZ, RZ, R151 ;  /* 0x000000ffff047224 */ /* 0x001fe200078e0097 */
        /* <DEDUP_REMOVED lines=44> */
[----:B------:R0:W-:Y:S01]  /*35f0*/  STL.64 [R1+0x60], R48 ;  /* 0x0000603001007387 */ /* 0x0001e20000100a00 */
[----:B------:R-:W-:Y:S01]  /*3600*/  IMAD.MOV.U32 R206, RZ, RZ, R122 ;  /* 0x000000ffffce7224 */ /* 0x000fe200078e007a */
[----:B------:R-:W-:Y:S01]  /*3610*/  MOV R159, R75 ;  /* 0x0000004b009f7202 */ /* 0x000fe20000000f00 */
[----:B------:R-:W-:Y:S01]  /*3620*/  IMAD.MOV.U32 R204, RZ, RZ, R120 ;  /* 0x000000ffffcc7224 */ /* 0x000fe200078e0078 */
[----:B------:R-:W2:Y:S01]  /*3630*/  LDL.LU.64 R150, [R1+0x4b8] ;  /* 0x0004b80001967983 */ /* 0x000ea20000300a00 */
        /* <DEDUP_REMOVED lines=16> */
[----:B------:R-:W-:-:S02]  /*3740*/  IMAD.MOV.U32 R194, RZ, RZ, R110 ;  /* 0x000000ffffc27224 */ /* 0x000fc400078e006e */
[----:B------:R-:W-:Y:S01]  /*3750*/  IMAD.MOV.U32 R192, RZ, RZ, R108 ;  /* 0x000000ffffc07224 */ /* 0x000fe200078e006c */
[----:B------:R-:W2:Y:S01]  /*3760*/  LDL.LU.64 R140, [R1+0x490] ;  /* 0x00049000018c7983 */ /* 0x000ea20000300a00 */
[----:B------:R-:W-:Y:S02]  /*3770*/  IMAD.MOV.U32 R193, RZ, RZ, R109 ;  /* 0x000000ffffc17224 */ /* 0x000fe400078e006d */
[----:B------:R-:W-:Y:S01]  /*3780*/  IMAD.MOV.U32 R190, RZ, RZ, R106 ;  /* 0x000000ffffbe7224 */ /* 0x000fe200078e006a */
[----:B------:R-:W2:Y:S01]  /*3790*/  LDL.LU.64 R138, [R1+0x488] ;  /* 0x00048800018a7983 */ /* 0x000ea20000300a00 */
[----:B------:R-:W-:Y:S02]  /*37a0*/  IMAD.MOV.U32 R191, RZ, RZ, R107 ;  /* 0x000000ffffbf7224 */ /* 0x000fe400078e006b */
        /* <DEDUP_REMOVED lines=68> */
[----:B------:R-:W-:-:S03]  /*3bf0*/  IMAD.MOV.U32 R235, RZ, RZ, R50 ;  /* 0x000000ffffeb7224 */ /* 0x000fc600078e0032 */
        /* <DEDUP_REMOVED lines=21> */
[----:B0-----:R-:W2:Y:S04]  /*3d50*/  LDL.LU.64 R48, [R1+0x320] ;  /* 0x0003200001307983 */ /* 0x001ea80000300a00 */
        /* <DEDUP_REMOVED lines=13> */
[----:B------:R-:W-:-:S02]  /*3e30*/  UMOV UR5, 0x80000020 ;  /* 0x8000002000057882 */ /* 0x000fc40000000000 */
[----:B-----5:R-:W-:Y:S01]  /*3e40*/  STL [R1+0x2b8], R160 ;  /* 0x0002b8a001007387 */ /* 0x020fe20000100800 */
[----:B--2---:R-:W-:-:S06]  /*3e50*/  WARPGROUP.ARRIVE ;  /* 0x00000000000079c5 */ /* 0x004fcc0000000000 */
[----:B------:R-:W-:Y:S03]  /*3e60*/  HGMMA.64x256x16.F32 R24, gdesc[UR4], R24, gsb0 ;  /* 0x03e00000041879f0 */ /* 0x000fe60008000818 */
        /* <DEDUP_REMOVED lines=57> */
[----:B------:R-:W-:-:S02]  /*4200*/  IMAD.MOV.U32 R139, RZ, RZ, R230 ;  /* 0x000000ffff8b7224 */ /* 0x000fc400078e00e6 */
[----:B------:R-:W-:Y:S01]  /*4210*/  IMAD.MOV.U32 R140, RZ, RZ, R229 ;  /* 0x000000ffff8c7224 */ /* 0x000fe200078e00e5 */
[----:B------:R-:W-:Y:S01]  /*4220*/  MOV R229, R10 ;  /* 0x0000000a00e57202 */ /* 0x000fe20000000f00 */
[----:B------:R-:W-:Y:S02]  /*4230*/  IMAD.MOV.U32 R142, RZ, RZ, R227 ;  /* 0x000000ffff8e7224 */ /* 0x000fe400078e00e3 */
[----:B------:R-:W-:Y:S02]  /*4240*/  IMAD.MOV.U32 R143, RZ, RZ, R226 ;  /* 0x000000ffff8f7224 */ /* 0x000fe400078e00e2 */
[----:B------:R-:W-:Y:S02]  /*4250*/  IMAD.MOV.U32 R144, RZ, RZ, R225 ;  /* 0x000000ffff907224 */ /* 0x000fe400078e00e1 */
[----:B------:R-:W-:Y:S02]  /*4260*/  IMAD.MOV.U32 R145, RZ, RZ, R224 ;  /* 0x000000ffff917224 */ /* 0x000fe400078e00e0 */
[----:B------:R-:W-:Y:S01]  /*4270*/  IMAD.MOV.U32 R146, RZ, RZ, R223 ;  /* 0x000000ffff927224 */ /* 0x000fe200078e00df */
[----:B------:R-:W-:Y:S01]  /*4280*/  MOV R223, R17 ;  /* 0x0000001100df7202 */ /* 0x000fe20000000f00 */
[----:B------:R-:W-:-:S02]  /*4290*/  IMAD.MOV.U32 R148, RZ, RZ, R221 ;  /* 0x000000ffff947224 */ /* 0x000fc400078e00dd */
[----:B------:R-:W-:Y:S02]  /*42a0*/  IMAD.MOV.U32 R149, RZ, RZ, R220 ;  /* 0x000000ffff957224 */ /* 0x000fe400078e00dc */
[----:B------:R-:W-:Y:S02]  /*42b0*/  IMAD.MOV.U32 R150, RZ, RZ, R219 ;  /* 0x000000ffff967224 */ /* 0x000fe400078e00db */
[----:B------:R-:W-:Y:S02]  /*42c0*/  IMAD.MOV.U32 R151, RZ, RZ, R218 ;  /* 0x000000ffff977224 */ /* 0x000fe400078e00da */
[----:B------:R-:W-:Y:S01]  /*42d0*/  IMAD.MOV.U32 R160, RZ, RZ, R217 ;  /* 0x000000ffffa07224 */ /* 0x000fe200078e00d9 */
[----:B------:R-:W-:Y:S01]  /*42e0*/  MOV R217, R23 ;  /* 0x0000001700d97202 */ /* 0x000fe20000000f00 */
        /* <DEDUP_REMOVED lines=14> */
[----:B------:R-:W-:Y:S01]  /*43d0*/  IMAD.MOV.U32 R234, RZ, RZ, R5 ;  /* 0x000000ffffea7224 */ /* 0x000fe200078e0005 */
[----:B------:R-:W-:Y:S02]  /*43e0*/  UIADD3 UR4, UR12, 0x2, URZ ;  /* 0x000000020c047890 */ /* 0x000fe4000fffe03f */
[----:B------:R-:W-:Y:S01]  /*43f0*/  UIADD3 UR6, UR13, 0x2, URZ ;  /* 0x000000020d067890 */ /* 0x000fe2000fffe03f */
[----:B------:R-:W-:Y:S01]  /*4400*/  UMOV UR5, 0x80000020 ;  /* 0x8000002000057882 */ /* 0x000fe20000000000 */
[----:B------:R-:W-:Y:S01]  /*4410*/  UMOV UR7, 0x80000020 ;  /* 0x8000002000077882 */ /* 0x000fe20000000000 */
        /* <DEDUP_REMOVED lines=96> */
[----:B------:R-:W-:Y:S01]  /*4a20*/  BPT.TRAP 0x1 ;  /* 0x000000040000795c */ /* 0x000fe20000300000 */
.L_x_23:
[----:B------:R-:W-:Y:S02]  /*4a30*/  UISETP.GT.U32.AND UP0, UPT, UR40, 0x1, UPT ;  /* 0x000000012800788c */ /* 0x000fe4000bf04070 */
[----:B------:R-:W-:-:S04]  /*4a40*/  ULEA UR4, UR11, UR14, 0x3 ;  /* 0x0000000e0b047291 */ /* 0x000fc8000f8e183f */
[----:B------:R-:W-:Y:S01]  /*4a50*/  UIADD3 UR4, UR4, 0x38, URZ ;  /* 0x0000003804047890 */ /* 0x000fe2000fffe03f */
[----:B------:R-:W-:-:S03]  /*4a60*/  PLOP3.LUT P1, PT, PT, PT, UP0, 0x80, 0x0 ;  /* 0x000000000000781c */ /* 0x000fc60003f2f008 */
[----:B------:R-:W-:-:S09]  /*4a70*/  UPRMT UR4, URZ, 0x654, UR4 ;  /* 0x000006543f047896 */ /* 0x000fd20008000004 */
[----:B------:R-:W-:Y:S01]  /*4a80*/  SYNCS.ARRIVE.TRANS64.RED.A1T0 RZ, [UR4], RZ ;  /* 0x000000ffffff79a7 */ /* 0x000fe20008100404 */
[----:B------:R-:W-:Y:S05]  /*4a90*/  @P1 BRA `(.L_x_24) ;  /* 0x0000000000041947 */ /* 0x000fea0003800000 */
[----:B------:R-:W-:Y:S01]  /*4aa0*/  BPT.TRAP 0x1 ;  /* 0x000000040000795c */ /* 0x000fe20000300000 */
.L_x_24:
[----:B------:R-:W-:Y:S01]  /*4ab0*/  UIADD3 UR10, UR10, 0x1, URZ ;  /* 0x000000010a0a7890 */ /* 0x000fe2000fffe03f */
[C---:B------:R-:W-:Y:S01]  /*4ac0*/  ISETP.GT.AND P1, PT, R3.reuse, 0x1, PT ;  /* 0x000000010300780c */ /* 0x040fe20003f24270 */
[----:B------:R-:W-:Y:S01]  /*4ad0*/  UIADD3 UR11, UR11, 0x1, URZ ;  /* 0x000000010b0b7890 */ /* 0x000fe2000fffe03f */
[----:B------:R-:W-:Y:S01]  /*4ae0*/  VIADD R3, R3, 0xffffffff ;  /* 0xffffffff03037836 */ /* 0x000fe20000000000 */
[----:B------:R-:W-:Y:S02]  /*4af0*/  UISETP.NE.AND UP0, UPT, UR10, 0x7, UPT ;  /* 0x000000070a00788c */ /* 0x000fe4000bf05270 */
[----:B------:R-:W-:Y:S02]  /*4b00*/  UISETP.NE.AND UP1, UPT, UR11, 0x7, UPT ;  /* 0x000000070b00788c */ /* 0x000fe4000bf25270 */
[----:B------:R-:W-:Y:S02]  /*4b10*/  USEL UR4, URZ, 0x1, UP0 ;  /* 0x000000013f047887 */ /* 0x000fe40008000000 */
[----:B------:R-:W-:-:S02]  /*4b20*/  USEL UR10, UR10, URZ, UP0 ;  /* 0x0000003f0a0a7287 */ /* 0x000fc40008000000 */
[----:B------:R-:W-:Y:S02]  /*4b30*/  USEL UR11, UR11, URZ, UP1 ;  /* 0x0000003f0b0b7287 */ /* 0x000fe40008800000 */
[----:B------:R-:W-:Y:S01]  /*4b40*/  LOP3.LUT R0, R0, UR4, RZ, 0x3c, !PT ;  /* 0x0000000400007c12 */ /* 0x000fe2000f8e3cff */
[----:B------:R-:W-:Y:S09]  /*4b50*/  @P1 BRA `(.L_x_25) ;  /* 0xffffffdc008c1947 */ /* 0x000ff2000383ffff */
.L_x_18:
[----:B------:R-:W0:Y:S02]  /*4b60*/  LDC R0, c[0x0][0x28c] ;  /* 0x0000a300ff007b82 */ /* 0x000e240000000800 */
[----:B0-----:R-:W-:-:S13]  /*4b70*/  ISETP.GE.AND P1, PT, R0, 0x1, PT ;  /* 0x000000010000780c */ /* 0x001fda0003f26270 */
[----:B------:R-:W-:Y:S05]  /*4b80*/  @!P1 BRA `(.L_x_26) ;  /* 0x0000000000549947 */ /* 0x000fea0003800000 */
[----:B------:R-:W-:Y:S05]  /*4b90*/  @!P0 BRA `(.L_x_27) ;  /* 0x0000000000048947 */ /* 0x000fea0003800000 */
[----:B------:R-:W-:Y:S01]  /*4ba0*/  BPT.TRAP 0x1 ;  /* 0x000000040000795c */ /* 0x000fe20000300000 */
.L_x_27:
[----:B------:R-:W-:Y:S01]  /*4bb0*/  UISETP.LT.AND UP0, UPT, UR44, 0x1, UPT ;  /* 0x000000012c00788c */ /* 0x000fe2000bf01270 */
[----:B------:R-:W0:Y:S03]  /*4bc0*/  S2UR UR7, SR_CgaCtaId ;  /* 0x00000000000779c3 */ /* 0x000e260000008800 */
[----:B------:R-:W-:Y:S02]  /*4bd0*/  USEL UR6, UR44, 0x1, UP0 ;  /* 0x000000012c067887 */ /* 0x000fe40008000000 */
[----:B------:R-:W-:Y:S02]  /*4be0*/  UISETP.GT.U32.AND UP0, UPT, UR40, 0x1, UPT ;  /* 0x000000012800788c */ /* 0x000fe4000bf04070 */
[----:B------:R-:W-:-:S04]  /*4bf0*/  UIADD3 UR6, UR39, UR44, -UR6 ;  /* 0x0000002c27067290 */ /* 0x000fc8000fffe806 */
[----:B------:R-:W-:Y:S01]  /*4c00*/  UIMAD.WIDE.U32 UR4, UR6, 0x24924925, URZ ;  /* 0x24924925060478a5 */ /* 0x000fe2000f8e003f */
[----:B------:R-:W-:-:S03]  /*4c10*/  PLOP3.LUT P0, PT, PT, PT, UP0, 0x80, 0x0 ;  /* 0x000000000000781c */ /* 0x000fc60003f0f008 */
[----:B------:R-:W-:-:S04]  /*4c20*/  UIADD3 UR4, UR6, -UR5, URZ ;  /* 0x8000000506047290 */ /* 0x000fc8000fffe03f */
[----:B------:R-:W-:-:S03]  /*4c30*/  ULEA.HI UR4, UR4, UR5, URZ, 0x1f ;  /* 0x0000000504047291 */ /* 0x000fc6000f8ff83f */
[----:B------:R-:W-:Y:S01]  /*4c40*/  UMOV UR5, 0x400 ;  /* 0x0000040000057882 */ /* 0x000fe20000000000 */
[----:B------:R-:W-:Y:S02]  /*4c50*/  USHF.R.U32.HI UR4, URZ, 0x2, UR4 ;  /* 0x000000023f047899 */ /* 0x000fe40008011604 */
[----:B0-----:R-:W-:Y:S02]  /*4c60*/  ULEA UR5, UR7, UR5, 0x18 ;  /* 0x0000000507057291 */ /* 0x001fe4000f8ec03f */
[----:B------:R-:W-:-:S04]  /*4c70*/  UIMAD UR4, UR4, -0x7, UR6 ;  /* 0xfffffff9040478a4 */ /* 0x000fc8000f8e0206 */
[----:B------:R-:W-:-:S04]  /*4c80*/  ULEA UR4, UR4, UR5, 0x3 ;  /* 0x0000000504047291 */ /* 0x000fc8000f8e183f */
[----:B------:R-:W-:-:S04]  /*4c90*/  UIADD3 UR4, UR4, 0x38, URZ ;  /* 0x0000003804047890 */ /* 0x000fc8000fffe03f */
[----:B------:R-:W-:-:S09]  /*4ca0*/  UPRMT UR4, URZ, 0x654, UR4 ;  /* 0x000006543f047896 */ /* 0x000fd20008000004 */
[----:B------:R-:W-:Y:S01]  /*4cb0*/  SYNCS.ARRIVE.TRANS64.RED.A1T0 RZ, [UR4], RZ ;  /* 0x000000ffffff79a7 */ /* 0x000fe20008100404 */
[----:B------:R-:W-:Y:S05]  /*4cc0*/  @P0 BRA `(.L_x_26) ;  /* 0x0000000000040947 */ /* 0x000fea0003800000 */
[----:B------:R-:W-:Y:S01]  /*4cd0*/  BPT.TRAP 0x1 ;  /* 0x000000040000795c */ /* 0x000fe20000300000 */
.L_x_26:
[----:B------:R-:W0:Y:S01]  /*4ce0*/  S2R R8, SR_TID.X ;  /* 0x0000000000087919 */ /* 0x000e220000002100 */
[----:B-----5:R-:W-:Y:S01]  /*4cf0*/  LOP3.LUT R4, R160, 0x1, RZ, 0xc0, !PT ;  /* 0x00000001a0047812 */ /* 0x020fe200078ec0ff */
[----:B------:R-:W-:Y:S01]  /*4d00*/  IMAD.MOV.U32 R19, RZ, RZ, 0x6540 ;  /* 0x00006540ff137424 */ /* 0x000fe200078e00ff */
[----:B------:R-:W-:Y:S01]  /*4d10*/  USHF.R.S32.HI UR10, URZ, 0x1f, UR43 ;  /* 0x0000001f3f0a7899 */ /* 0x000fe2000801142b */
[----:B------:R-:W-:Y:S02]  /*4d20*/  ULDC.64 UR8, c[0x0][0x5d0] ;  /* 0x0001740000087ab9 */ /* 0x000fe40000000a00 */
[----:B------:R-:W-:Y:S01]  /*4d30*/  IMAD.SHL.U32 R3, R4, 0x40, RZ ;  /* 0x0000004004037824 */ /* 0x000fe200078e00ff */
[----:B------:R-:W-:Y:S02]  /*4d40*/  UIMAD UR4, UR10, UR8, URZ ;  /* 0x000000080a0472a4 */ /* 0x000fe4000f8e023f */
[----:B------:R-:W-:Y:S01]  /*4d50*/  IMAD.U32 R6, RZ, RZ, UR8 ;  /* 0x00000008ff067e24 */ /* 0x000fe2000f8e00ff */
[----:B------:R-:W-:Y:S01]  /*4d60*/  UIMAD.WIDE UR6, UR41, 0x100, URZ ;  /* 0x00000100290678a5 */ /* 0x000fe2000f8e023f */
[----:B------:R-:W-:Y:S01]  /*4d70*/  ULDC UR8, c[0x0][0x288] ;  /* 0x0000a20000087ab9 */ /* 0x000fe20000000800 */
[----:B------:R-:W-:-:S02]  /*4d80*/  UIMAD UR4, UR43, UR9, UR4 ;  /* 0x000000092b0472a4 */ /* 0x000fc4000f8e0204 */
[----:B------:R-:W-:Y:S01]  /*4d90*/  USHF.L.U32 UR41, UR41, 0x8, URZ ;  /* 0x0000000829297899 */ /* 0x000fe2000800063f */
[----:B------:R-:W-:Y:S01]  /*4da0*/  ULDC UR9, c[0x0][0x284] ;  /* 0x0000a10000097ab9 */ /* 0x000fe20000000800 */
[----:B------:R-:W-:Y:S01]  /*4db0*/  UIADD3 UR39, UR44, UR39, URZ ;  /* 0x000000272c277290 */ /* 0x000fe2000fffe03f */
[----:B------:R-:W-:Y:S01]  /*4dc0*/  IMAD.U32 R17, RZ, RZ, UR9 ;  /* 0x00000009ff117e24 */ /* 0x000fe2000f8e00ff */
[----:B------:R-:W-:Y:S02]  /*4dd0*/  UISETP.GE.U32.AND UP1, UPT, UR44, 0x7, UPT ;  /* 0x000000072c00788c */ /* 0x000fe4000bf26070 */
[----:B------:R-:W-:-:S04]  /*4de0*/  UISETP.GT.U32.AND UP0, UPT, UR39, 0x6, UPT ;  /* 0x000000062700788c */ /* 0x000fc8000bf04070 */
[----:B------:R-:W-:Y:S01]  /*4df0*/  UISETP.LT.U32.AND UP0, UPT, UR44, 0x7, UP0 ;  /* 0x000000072c00788c */ /* 0x000fe20008701070 */
[C---:B0-----:R-:W-:Y:S01]  /*4e00*/  IMAD.SHL.U32 R18, R8.reuse, 0x2, RZ ;  /* 0x0000000208127824 */ /* 0x041fe200078e00ff */
[----:B------:R-:W-:Y:S02]  /*4e10*/  SHF.R.U32.HI R0, RZ, 0x2, R8 ;  /* 0x00000002ff007819 */ /* 0x000fe40000011608 */
[----:B------:R-:W-:Y:S02]  /*4e20*/  LOP3.LUT R5, R8, 0x60, RZ, 0xc0, !PT ;  /* 0x0000006008057812 */ /* 0x000fe400078ec0ff */
[----:B------:R-:W-:Y:S02]  /*4e30*/  LOP3.LUT R18, R18, 0x6, RZ, 0xc0, !PT ;  /* 0x0000000612127812 */ /* 0x000fe400078ec0ff */
[----:B------:R-:W-:Y:S02]  /*4e40*/  LOP3.LUT R0, R0, 0x7, RZ, 0xc0, !PT ;  /* 0x0000000700007812 */ /* 0x000fe400078ec0ff */
[----:B------:R-:W-:Y:S01]  /*4e50*/  PRMT R18, R18, R19, UR42 ;  /* 0x0000002a12127e16 */ /* 0x000fe20008000013 */
[----:B------:R-:W-:Y:S01]  /*4e60*/  USHF.L.U32 UR42, UR42, 0x8, URZ ;  /* 0x000000082a2a7899 */ /* 0x000fe2000800063f */
[----:B------:R-:W-:-:S02]  /*4e70*/  SHF.R.U32.HI R5, RZ, 0x1, R5 ;  /* 0x00000001ff057819 */ /* 0x000fc40000011605 */
[----:B------:R-:W-:Y:S01]  /*4e80*/  SHF.R.S32.HI R19, RZ, 0x1f, R18 ;  /* 0x0000001fff137819 */ /* 0x000fe20000011412 */
[----:B------:R-:W-:Y:S01]  /*4e90*/  UISETP.GE.AND UP2, UPT, UR42, UR8, UPT ;  /* 0x000000082a00728c */ /* 0x000fe2000bf46270 */
[--C-:B------:R-:W-:Y:S02]  /*4ea0*/  LOP3.LUT R3, R3, 0x40, R0.reuse, 0xe2, !PT ;  /* 0x0000004003037812 */ /* 0x100fe400078ee200 */
[----:B------:R-:W-:Y:S01]  /*4eb0*/  IADD3 R0, RZ, -R5, -R0 ;  /* 0x80000005ff007210 */ /* 0x000fe20007ffe800 */
[----:B------:R-:W-:Y:S01]  /*4ec0*/  IMAD.WIDE.U32 R6, R6, UR43, R18 ;  /* 0x0000002b06067c25 */ /* 0x000fe2000f8e0012 */
[----:B------:R-:W-:Y:S01]  /*4ed0*/  UISETP.GE.OR UP2, UPT, UR41, UR9, UP2 ;  /* 0x000000092900728c */ /* 0x000fe20009746670 */
[----:B------:R-:W-:Y:S02]  /*4ee0*/  LOP3.LUT R3, R3, UR6, R5, 0xfe, !PT ;  /* 0x0000000603037c12 */ /* 0x000fe4000f8efe05 */
[----:B------:R-:W-:Y:S01]  /*4ef0*/  IMAD R0, R4, -0x40, R0 ;  /* 0xffffffc004007824 */ /* 0x000fe200078e0200 */
[----:B------:R-:W-:Y:S01]  /*4f00*/  IADD3 R7, R7, UR4, RZ ;  /* 0x0000000407077c10 */ /* 0x000fe2000fffe0ff */
[----:B------:R-:W-:Y:S01]  /*4f10*/  UIMAD.WIDE.U32 UR4, UR39, 0x24924925, URZ ;  /* 0x24924925270478a5 */ /* 0x000fe2000f8e003f */
[----:B------:R-:W-:Y:S01]  /*4f20*/  IMAD.MOV.U32 R4, RZ, RZ, -0x2 ;  /* 0xfffffffeff047424 */ /* 0x000fe200078e00ff */
[----:B------:R-:W-:-:S02]  /*4f30*/  PLOP3.LUT P0, PT, PT, PT, UP2, 0x80, 0x0 ;  /* 0x000000000000781c */ /* 0x000fc40003f0f028 */
[----:B------:R-:W-:Y:S01]  /*4f40*/  IADD3 R17, R17, -UR41, R0 ;  /* 0x8000002911117c10 */ /* 0x000fe2000fffe000 */
[----:B------:R-:W-:Y:S01]  /*4f50*/  UIADD3 UR4, UR39, -UR5, URZ ;  /* 0x8000000527047290 */ /* 0x000fe2000fffe03f */
[----:B------:R-:W-:Y:S01]  /*4f60*/  LOP3.LUT R0, R8, 0x3, RZ, 0xc0, !PT ;  /* 0x0000000308007812 */ /* 0x000fe200078ec0ff */
[----:B------:R-:W-:Y:S02]  /*4f70*/  UMOV UR41, 0xffffffff ;  /* 0xffffffff00297882 */ /* 0x000fe40000000000 */
[----:B------:R-:W-:Y:S02]  /*4f80*/  ULEA.HI UR4, UR4, UR5, URZ, 0x1f ;  /* 0x0000000504047291 */ /* 0x000fe4000f8ff83f */
[----:B------:R-:W-:Y:S01]  /*4f90*/  IMAD R0, R0, R4, UR8 ;  /* 0x0000000800007e24 */ /* 0x000fe2000f8e0204 */
[----:B------:R-:W-:Y:S02]  /*4fa0*/  USEL UR8, URZ, 0x1, !UP0 ;  /* 0x000000013f087887 */ /* 0x000fe4000c000000 */
[----:B------:R-:W-:Y:S01]  /*4fb0*/  USHF.R.U32.HI UR4, URZ, 0x2, UR4 ;  /* 0x000000023f047899 */ /* 0x000fe20008011604 */
[----:B------:R-:W-:Y:S01]  /*4fc0*/  VIADD R0, R0, -UR42 ;  /* 0x8000002a00007c36 */ /* 0x000fe20008000000 */
[----:B------:R-:W-:-:S02]  /*4fd0*/  ULOP3.LUT UR38, UR38, UR8, URZ, 0x3c, !UPT ;  /* 0x0000000826267292 */ /* 0x000fc4000f8e3c3f */
[----:B------:R-:W-:Y:S02]  /*4fe0*/  UIMAD UR39, UR4, -0x7, UR39 ;  /* 0xfffffff9042778a4 */ /* 0x000fe4000f8e0227 */
[----:B------:R-:W-:Y:S01]  /*4ff0*/  @UP1 ULOP3.LUT UR38, UR38, 0x1, UR4, 0x78, !UPT ;  /* 0x0000000126261892 */ /* 0x000fe2000f8e7804 */
[----:B------:R-:W-:Y:S11]  /*5000*/  @P0 BRA `(.L_x_28) ;  /* 0x0000010400d80947 */ /* 0x000ff60003800000 */
[----:B------:R-:W-:Y:S01]  /*5010*/  FSETP.NEU.AND P0, PT, R16, RZ, PT ;  /* 0x000000ff1000720b */ /* 0x000fe20003f0d000 */
[----:B------:R-:W-:Y:S01]  /*5020*/  ULDC.64 UR8, c[0x0][0x5c8] ;  /* 0x0001720000087ab9 */ /* 0x000fe20000000a00 */
[----:B------:R-:W-:Y:S01]  /*5030*/  ISETP.GT.AND P3, PT, R17, RZ, PT ;  /* 0x000000ff1100720c */ /* 0x000fe20003f64270 */
[----:B------:R-:W-:Y:S01]  /*5040*/  UIMAD UR4, UR7, UR8, URZ ;  /* 0x00000008070472a4 */ /* 0x000fe2000f8e023f */
[----:B------:R-:W-:Y:S01]  /*5050*/  IMAD.U32 R10, RZ, RZ, UR9 ;  /* 0x00000009ff0a7e24 */ /* 0x000fe2000f8e00ff */
[----:B------:R-:W-:Y:S01]  /*5060*/  BSSY B0, `(.L_x_28) ;  /* 0x0001070000007945 */ /* 0x000fe20003800000 */
[----:B------:R-:W-:Y:S01]  /*5070*/  IMAD.WIDE.U32 R6, R3, UR8, R6 ;  /* 0x0000000803067c25 */ /* 0x000fe2000f8e0006 */
[----:B------:R-:W-:-:S03]  /*5080*/  ISETP.GT.AND P1, PT, R0, RZ, P3 ;  /* 0x000000ff0000720c */ /* 0x000fc60001f24270 */
[----:B------:R-:W-:-:S04]  /*5090*/  IMAD R10, R3, R10, UR4 ;  /* 0x00000004030a7e24 */ /* 0x000fc8000f8e020a */
[----:B------:R-:W-:Y:S01]  /*50a0*/  IMAD.IADD R10, R7, 0x1, R10 ;  /* 0x00000001070a7824 */ /* 0x000fe200078e020a */
[----:B------:R-:W-:Y:S06]  /*50b0*/  @!P0 BRA `(.L_x_29) ;  /* 0x000000b800108947 */ /* 0x000fec0003800000 */
[----:B------:R-:W0:Y:S01]  /*50c0*/  LDC.64 R22, c[0x0][0x5b8] ;  /* 0x00016e00ff167b82 */ /* 0x000e220000000a00 */
[----:B------:R-:W2:Y:S01]  /*50d0*/  LDL.LU R11, [R1] ;  /* 0x00000000010b7983 */ /* 0x000ea20000300800 */
[----:B------:R-:W-:-:S06]  /*50e0*/  ULDC.64 UR4, c[0x0][0x5c0] ;  /* 0x0001700000047ab9 */ /* 0x000fcc0000000a00 */
[----:B------:R-:W1:Y:S08]  /*50f0*/  LDC.64 R14, c[0x0][0x5b0] ;  /* 0x00016c00ff0e7b82 */ /* 0x000e700000000a00 */
[----:B------:R-:W3:Y:S01]  /*5100*/  LDC.64 R12, c[0x0][0x5a8] ;  /* 0x00016a00ff0c7b82 */ /* 0x000ee20000000a00 */
[C---:B0-----:R-:W-:Y:S02]  /*5110*/  IMAD R157, R22.reuse, UR10, RZ ;  /* 0x0000000a169d7c24 */ /* 0x041fe4000f8e02ff */
[----:B------:R-:W-:-:S04]  /*5120*/  IMAD.WIDE.U32 R152, R22, UR43, R18 ;  /* 0x0000002b16987c25 */ /* 0x000fc8000f8e0012 */
[----:B------:R-:W-:Y:S02]  /*5130*/  IMAD R157, R23, UR43, R157 ;  /* 0x0000002b179d7c24 */ /* 0x000fe4000f8e029d */
[----:B-1----:R-:W-:Y:S02]  /*5140*/  IMAD R156, R14, UR7, RZ ;  /* 0x000000070e9c7c24 */ /* 0x002fe4000f8e02ff */
[----:B------:R-:W-:Y:S01]  /*5150*/  IMAD.MOV.U32 R20, RZ, RZ, R152 ;  /* 0x000000ffff147224 */ /* 0x000fe200078e0098 */
[----:B------:R-:W-:Y:S01]  /*5160*/  IADD3 R21, R153, R157, RZ ;  /* 0x0000009d99157210 */ /* 0x000fe20007ffe0ff */
[C---:B------:R-:W-:Y:S02]  /*5170*/  IMAD R156, R3.reuse, R15, R156 ;  /* 0x0000000f039c7224 */ /* 0x040fe400078e029c */
[----:B------:R-:W-:-:S04]  /*5180*/  IMAD.WIDE.U32 R4, R3, R14, R20 ;  /* 0x0000000e03047225 */ /* 0x000fc800078e0014 */
[----:B------:R-:W-:Y:S01]  /*5190*/  IMAD.IADD R5, R5, 0x1, R156 ;  /* 0x0000000105057824 */ /* 0x000fe200078e029c */
[----:B---3--:R-:W-:-:S04]  /*51a0*/  LEA R8, P0, R4, R12, 0x1 ;  /* 0x0000000c04087211 */ /* 0x008fc800078008ff */
[----:B------:R-:W-:-:S05]  /*51b0*/  LEA.HI.X R9, R4, R13, R5, 0x1, P0 ;  /* 0x0000000d04097211 */ /* 0x000fca00000f0c05 */
[----:B------:R-:W3:Y:S01]  /*51c0*/  @P1 LDG.E.LTC128B.U16 R23, desc[UR36][R8.64] ;  /* 0x0000002408171981 */ /* 0x000ee2000c1e1520 */
[----:B------:R-:W-:Y:S01]  /*51d0*/  BSSY B1, `(.L_x_30) ;  /* 0x0000011000017945 */ /* 0x000fe20003800000 */
[----:B---3--:R-:W-:-:S05]  /*51e0*/  HADD2.F32 R4, -RZ, R23.H0_H0 ;  /* 0x20000017ff047230 */ /* 0x008fca0000004100 */
[----:B------:R-:W-:-:S04]  /*51f0*/  FMUL R4, R4, R16 ;  /* 0x0000001004047220 */ /* 0x000fc80000400000 */
[----:B--2---:R-:W-:Y:S01]  /*5200*/  FFMA R7, R11, R2, R4 ;  /* 0x000000020b077223 */ /* 0x004fe20000000004 */
[----:B------:R-:W-:-:S04]  /*5210*/  LEA R4, P0, R6, UR4, 0x1 ;  /* 0x0000000406047c11 */ /* 0x000fc8000f8008ff */
[----:B------:R-:W-:Y:S02]  /*5220*/  LEA.HI.X R5, R6, UR5, R10, 0x1, P0 ;  /* 0x0000000506057c11 */ /* 0x000fe400080f0c0a */
[----:B------:R-:W-:-:S05]  /*5230*/  F2FP.F16.F32.PACK_AB R6, RZ, R7 ;  /* 0x00000007ff06723e */ /* 0x000fca00000000ff */
[----:B------:R0:W-:Y:S02]  /*5240*/  @P1 STG.E.U16 desc[UR36][R4.64], R6 ;  /* 0x0000000604001986 */ /* 0x0001e4000c101524 */
[----:B0-----:R-:W-:-:S04]  /*5250*/  IMAD.WIDE.U32 R6, R3, R14, R18 ;  /* 0x0000000e03067225 */ /* 0x001fc800078e0012 */
[----:B------:R-:W-:Y:S02]  /*5260*/  IMAD.IADD R7, R156, 0x1, R7 ;  /* 0x000000019c077824 */ /* 0x000fe400078e0207 */
[----:B------:R-:W-:-:S04]  /*5270*/  IMAD.WIDE.U32 R6, R22, UR43, R6 ;  /* 0x0000002b16067c25 */ /* 0x000fc8000f8e0006 */
[----:B------:R-:W-:Y:S01]  /*5280*/  IMAD.IADD R7, R157, 0x1, R7 ;  /* 0x000000019d077824 */ /* 0x000fe200078e0207 */
[----:B------:R-:W-:-:S04]  /*5290*/  LEA R10, P0, R6, R12, 0x1 ;  /* 0x0000000c060a7211 */ /* 0x000fc800078008ff */
[----:B------:R-:W-:Y:S02]  /*52a0*/  LEA.HI.X R11, R6, R13, R7, 0x1, P0 ;  /* 0x0000000d060b7211 */ /* 0x000fe400000f0c07 */
[----:B------:R-:W-:-:S13]  /*52b0*/  ISETP.GT.AND P0, PT, R0, 0x1, P3 ;  /* 0x000000010000780c */ /* 0x000fda0001f04270 */
[----:B------:R-:W-:Y:S05]  /*52c0*/  @!P0 BRA `(.L_x_31) ;  /* 0x0000000000048947 */ /* 0x000fea0003800000 */
[----:B------:R0:W5:Y:S02]  /*52d0*/  LDG.E.LTC128B.U16 R23, desc[UR36][R10.64+0x2] ;  /* 0x000002240a177981 */ /* 0x000164000c1e1520 */
.L_x_31:
[----:B------:R-:W-:Y:S05]  /*52e0*/  BSYNC B1 ;  /* 0x0000000000017941 */ /* 0x000fea0003800000 */
.L_x_30:
[----:B------:R-:W2:Y:S01]  /*52f0*/  LDL.LU R7, [R1+0x4] ;  /* 0x0000040001077983 */ /* 0x000ea20000300800 */
[----:B-----5:R-:W-:Y:S01]  /*5300*/  HADD2.F32 R6, -RZ, R23.H0_H0 ;  /* 0x20000017ff067230 */ /* 0x020fe20000004100 */
[C---:B------:R-:W-:Y:S01]  /*5310*/  SHF.L.U64.HI R155, R14.reuse, 0x3, R15 ;  /* 0x000000030e9b7819 */ /* 0x040fe2000001020f */
[----:B------:R-:W-:Y:S01]  /*5320*/  IMAD.SHL.U32 R154, R14, 0x8, RZ ;  /* 0x000000080e9a7824 */ /* 0x000fe200078e00ff */
[----:B------:R-:W3:Y:S02]  /*5330*/  LDL.LU R158, [R1+0x8] ;  /* 0x00000800019e7983 */ /* 0x000ee40000300800 */
[----:B------:R-:W-:-:S04]  /*5340*/  FMUL R6, R6, R16 ;  /* 0x0000001006067220 */ /* 0x000fc80000400000 */
[----:B--2---:R-:W-:-:S05]  /*5350*/  FFMA R6, R7, R2, R6 ;  /* 0x0000000207067223 */ /* 0x004fca0000000006 */
[----:B------:R-:W-:-:S05]  /*5360*/  F2FP.F16.F32.PACK_AB R6, RZ, R6 ;  /* 0x00000006ff06723e */ /* 0x000fca00000000ff */
[----:B------:R1:W-:Y:S01]  /*5370*/  @P0 STG.E.U16 desc[UR36][R4.64+0x2], R6 ;  /* 0x0000020604000986 */ /* 0x0003e2000c101524 */
[----:B------:R-:W-:-:S04]  /*5380*/  ISETP.GT.AND P0, PT, R17, 0x8, PT ;  /* 0x000000081100780c */ /* 0x000fc80003f04270 */
[----:B------:R-:W-:Y:S01]  /*5390*/  ISETP.GT.AND P1, PT, R0, RZ, P0 ;  /* 0x000000ff0000720c */ /* 0x000fe20000724270 */
[----:B-1----:R-:W-:-:S05]  /*53a0*/  IMAD.WIDE.U32 R6, R3, R14, R154 ;  /* 0x0000000e03067225 */ /* 0x002fca00078e009a */
[----:B------:R-:W-:Y:S02]  /*53b0*/  IADD3 R156, R156, R7, RZ ;  /* 0x000000079c9c7210 */ /* 0x000fe40007ffe0ff */
[----:B------:R-:W-:-:S05]  /*53c0*/  IADD3 R7, P2, R152, R6, RZ ;  /* 0x0000000698077210 */ /* 0x000fca0007f5e0ff */
[----:B------:R-:W-:Y:S01]  /*53d0*/  IMAD.X R9, R156, 0x1, R21, P2 ;  /* 0x000000019c097824 */ /* 0x000fe200010e0615 */
[----:B------:R-:W-:-:S04]  /*53e0*/  LEA R8, P2, R7, R12, 0x1 ;  /* 0x0000000c07087211 */ /* 0x000fc800078408ff */
[----:B------:R-:W-:-:S05]  /*53f0*/  LEA.HI.X R9, R7, R13, R9, 0x1, P2 ;  /* 0x0000000d07097211 */ /* 0x000fca00010f0c09 */
[----:B------:R1:W2:Y:S01]  /*5400*/  @P1 LDG.E.LTC128B.U16 R23, desc[UR36][R8.64] ;  /* 0x0000002408171981 */ /* 0x0002a2000c1e1520 */
[----:B------:R-:W-:Y:S01]  /*5410*/  IADD3 R6, P2, R18, R6, RZ ;  /* 0x0000000612067210 */ /* 0x000fe20007f5e0ff */
[----:B------:R-:W-:Y:S01]  /*5420*/  BSSY B1, `(.L_x_32) ;  /* 0x0000016000017945 */ /* 0x000fe20003800000 */
[----:B------:R-:W-:-:S03]  /*5430*/  ISETP.GT.AND P4, PT, R0, 0x1, P0 ;  /* 0x000000010000780c */ /* 0x000fc60000784270 */
[----:B------:R-:W-:Y:S01]  /*5440*/  IMAD.X R7, R19, 0x1, R156, P2 ;  /* 0x0000000113077824 */ /* 0x000fe200010e069c */
[----:B------:R-:W-:Y:S01]  /*5450*/  MOV R156, UR9 ;  /* 0x00000009009c7c02 */ /* 0x000fe20008000f00 */
[----:B------:R-:W-:-:S04]  /*5460*/  IMAD.WIDE.U32 R6, R22, UR43, R6 ;  /* 0x0000002b16067c25 */ /* 0x000fc8000f8e0006 */
[----:B------:R-:W-:Y:S01]  /*5470*/  IMAD.IADD R7, R157, 0x1, R7 ;  /* 0x000000019d077824 */ /* 0x000fe200078e0207 */
[----:B-1----:R-:W-:-:S04]  /*5480*/  LEA R8, P2, R6, R12, 0x1 ;  /* 0x0000000c06087211 */ /* 0x002fc800078408ff */
[----:B------:R-:W-:Y:S01]  /*5490*/  LEA.HI.X R9, R6, R13, R7, 0x1, P2 ;  /* 0x0000000d06097211 */ /* 0x000fe200010f0c07 */
[----:B--2---:R-:W-:-:S05]  /*54a0*/  HADD2.F32 R6, -RZ, R23.H0_H0 ;  /* 0x20000017ff067230 */ /* 0x004fca0000004100 */
[----:B------:R-:W-:-:S04]  /*54b0*/  FMUL R6, R6, R16 ;  /* 0x0000001006067220 */ /* 0x000fc80000400000 */
[----:B---3--:R-:W-:Y:S01]  /*54c0*/  FFMA R7, R158, R2, R6 ;  /* 0x000000029e077223 */ /* 0x008fe20000000006 */
[----:B------:R-:W-:Y:S02]  /*54d0*/  IMAD.U32 R158, RZ, RZ, UR8 ;  /* 0x00000008ff9e7e24 */ /* 0x000fe4000f8e00ff */
[----:B------:R-:W-:Y:S02]  /*54e0*/  IMAD.U32 R6, RZ, RZ, UR8 ;  /* 0x00000008ff067e24 */ /* 0x000fe4000f8e00ff */
[----:B------:R-:W-:Y:S01]  /*54f0*/  IMAD.SHL.U32 R158, R158, 0x10, RZ ;  /* 0x000000109e9e7824 */ /* 0x000fe200078e00ff */
[----:B------:R-:W-:Y:S02]  /*5500*/  F2FP.F16.F32.PACK_AB R7, RZ, R7 ;  /* 0x00000007ff07723e */ /* 0x000fe400000000ff */
[----:B------:R-:W-:Y:S02]  /*5510*/  SHF.L.U64.HI R156, R6, 0x4, R156 ;  /* 0x00000004069c7819 */ /* 0x000fe4000001029c */
[----:B------:R-:W-:-:S02]  /*5520*/  IADD3 R6, P2, R158, R4, RZ ;  /* 0x000000049e067210 */ /* 0x000fc40007f5e0ff */
[----:B------:R-:W-:-:S03]  /*5530*/  PRMT R159, R7, 0x7610, R159 ;  /* 0x00007610079f7816 */ /* 0x000fc6000000009f */
[----:B------:R-:W-:-:S05]  /*5540*/  IMAD.X R7, R156, 0x1, R5, P2 ;  /* 0x000000019c077824 */ /* 0x000fca00010e0605 */
[----:B------:R1:W-:Y:S01]  /*5550*/  @P1 STG.E.U16 desc[UR36][R6.64], R159 ;  /* 0x0000009f06001986 */ /* 0x0003e2000c101524 */
[----:B------:R-:W-:Y:S05]  /*5560*/  @!P4 BRA `(.L_x_33) ;  /* 0x000000000004c947 */ /* 0x000fea0003800000 */
[----:B------:R2:W5:Y:S02]  /*5570*/  LDG.E.LTC128B.U16 R23, desc[UR36][R8.64+0x2] ;  /* 0x0000022408177981 */ /* 0x000564000c1e1520 */
.L_x_33:
[----:B------:R-:W-:Y:S05]  /*5580*/  BSYNC B1 ;  /* 0x0000000000017941 */ /* 0x000fea0003800000 */
.L_x_32:
[----:B------:R-:W3:Y:S01]  /*5590*/  LDL.LU R161, [R1+0xc] ;  /* 0x00000c0001a17983 */ /* 0x000ee20000300800 */
[----:B-1---5:R-:W-:Y:S01]  /*55a0*/  HADD2.F32 R159, -RZ, R23.H0_H0 ;  /* 0x20000017ff9f7230 */ /* 0x022fe20000004100 */
[----:B------:R-:W-:Y:S01]  /*55b0*/  ISETP.GT.AND P1, PT, R0, 0x8, P3 ;  /* 0x000000080000780c */ /* 0x000fe20001f24270 */
[----:B------:R-:W-:Y:S03]  /*55c0*/  BSSY B1, `(.L_x_34) ;  /* 0x0000007000017945 */ /* 0x000fe60003800000 */
[----:B------:R-:W-:-:S04]  /*55d0*/  FMUL R159, R159, R16 ;  /* 0x000000109f9f7220 */ /* 0x000fc80000400000 */
[----:B---3--:R-:W-:-:S05]  /*55e0*/  FFMA R159, R161, R2, R159 ;  /* 0x00000002a19f7223 */ /* 0x008fca000000009f */
[----:B------:R-:W-:-:S05]  /*55f0*/  F2FP.F16.F32.PACK_AB R159, RZ, R159 ;  /* 0x0000009fff9f723e */ /* 0x000fca00000000ff */
[----:B------:R1:W-:Y:S01]  /*5600*/  @P4 STG.E.U16 desc[UR36][R6.64+0x2], R159 ;  /* 0x0000029f06004986 */ /* 0x0003e2000c101524 */
[----:B------:R-:W-:Y:S05]  /*5610*/  @!P1 BRA `(.L_x_35) ;  /* 0x0000000000049947 */ /* 0x000fea0003800000 */
[----:B------:R3:W5:Y:S02]  /*5620*/  LDG.E.LTC128B.U16 R23, desc[UR36][R10.64+0x10] ;  /* 0x000010240a177981 */ /* 0x000764000c1e1520 */
.L_x_35:
[----:B------:R-:W-:Y:S05]  /*5630*/  BSYNC B1 ;  /* 0x0000000000017941 */ /* 0x000fea0003800000 */
.L_x_34:
[----:B------:R-:W4:Y:S01]  /*5640*/  LDL.LU R161, [R1+0x10] ;  /* 0x0000100001a17983 */ /* 0x000f220000300800 */
[----:B-1---5:R-:W-:Y:S01]  /*5650*/  HADD2.F32 R159, -RZ, R23.H0_H0 ;  /* 0x20000017ff9f7230 */ /* 0x022fe20000004100 */
[----:B------:R-:W-:Y:S01]  /*5660*/  ISETP.GT.AND P2, PT, R0, 0x9, P3 ;  /* 0x000000090000780c */ /* 0x000fe20001f44270 */
[----:B------:R-:W-:Y:S03]  /*5670*/  BSSY B1, `(.L_x_36) ;  /* 0x0000007000017945 */ /* 0x000fe60003800000 */
[----:B------:R-:W-:-:S04]  /*5680*/  FMUL R159, R159, R16 ;  /* 0x000000109f9f7220 */ /* 0x000fc80000400000 */
[----:B----4-:R-:W-:-:S05]  /*5690*/  FFMA R159, R161, R2, R159 ;  /* 0x00000002a19f7223 */ /* 0x010fca000000009f */
[----:B------:R-:W-:-:S05]  /*56a0*/  F2FP.F16.F32.PACK_AB R159, RZ, R159 ;  /* 0x0000009fff9f723e */ /* 0x000fca00000000ff */
[----:B------:R1:W-:Y:S01]  /*56b0*/  @P1 STG.E.U16 desc[UR36][R4.64+0x10], R159 ;  /* 0x0000109f04001986 */ /* 0x0003e2000c101524 */
[----:B------:R-:W-:Y:S05]  /*56c0*/  @!P2 BRA `(.L_x_37) ;  /* 0x000000000004a947 */ /* 0x000fea0003800000 */
[----:B------:R4:W5:Y:S02]  /*56d0*/  LDG.E.LTC128B.U16 R23, desc[UR36][R10.64+0x12] ;  /* 0x000012240a177981 */ /* 0x000964000c1e1520 */
.L_x_37:
[----:B------:R-:W-:Y:S05]  /*56e0*/  BSYNC B1 ;  /* 0x0000000000017941 */ /* 0x000fea0003800000 */
.L_x_36:
[----:B------:R-:W2:Y:S01]  /*56f0*/  LDL.LU R161, [R1+0x14] ;  /* 0x0000140001a17983 */ /* 0x000ea20000300800 */
[----:B-1---5:R-:W-:Y:S01]  /*5700*/  HADD2.F32 R159, -RZ, R23.H0_H0 ;  /* 0x20000017ff9f7230 */ /* 0x022fe20000004100 */
[----:B------:R-:W-:Y:S01]  /*5710*/  ISETP.GT.AND P1, PT, R0, 0x8, P0 ;  /* 0x000000080000780c */ /* 0x000fe20000724270 */
[----:B------:R-:W-:Y:S03]  /*5720*/  BSSY B1, `(.L_x_38) ;  /* 0x0000007000017945 */ /* 0x000fe60003800000 */
[----:B------:R-:W-:-:S04]  /*5730*/  FMUL R159, R159, R16 ;  /* 0x000000109f9f7220 */ /* 0x000fc80000400000 */
[----:B--2---:R-:W-:-:S05]  /*5740*/  FFMA R159, R161, R2, R159 ;  /* 0x00000002a19f7223 */ /* 0x004fca000000009f */
[----:B------:R-:W-:-:S05]  /*5750*/  F2FP.F16.F32.PACK_AB R159, RZ, R159 ;  /* 0x0000009fff9f723e */ /* 0x000fca00000000ff */
[----:B------:R1:W-:Y:S01]  /*5760*/  @P2 STG.E.U16 desc[UR36][R4.64+0x12], R159 ;  /* 0x0000129f04002986 */ /* 0x0003e2000c101524 */
[----:B------:R-:W-:Y:S05]  /*5770*/  @!P1 BRA `(.L_x_39) ;  /* 0x0000000000049947 */ /* 0x000fea0003800000 */
[----:B------:R2:W5:Y:S02]  /*5780*/  LDG.E.LTC128B.U16 R23, desc[UR36][R8.64+0x10] ;  /* 0x0000102408177981 */ /* 0x000564000c1e1520 */
.L_x_39:
[----:B------:R-:W-:Y:S05]  /*5790*/  BSYNC B1 ;  /* 0x0000000000017941 */ /* 0x000fea0003800000 */
.L_x_38:
        /* <DEDUP_REMOVED lines=10> */
.L_x_41:
[----:B------:R-:W-:Y:S05]  /*5840*/  BSYNC B1 ;  /* 0x0000000000017941 */ /* 0x000fea0003800000 */
.L_x_40:
        /* <DEDUP_REMOVED lines=10> */
.L_x_43:
[----:B------:R-:W-:Y:S05]  /*58f0*/  BSYNC B1 ;  /* 0x0000000000017941 */ /* 0x000fea0003800000 */
.L_x_42:
        /* <DEDUP_REMOVED lines=10> */
.L_x_45:
[----:B------:R-:W-:Y:S05]  /*59a0*/  BSYNC B1 ;  /* 0x0000000000017941 */ /* 0x000fea0003800000 */
.L_x_44:
        /* <DEDUP_REMOVED lines=10> */
.L_x_47:
[----:B------:R-:W-:Y:S05]  /*5a50*/  BSYNC B1 ;  /* 0x0000000000017941 */ /* 0x000fea0003800000 */
.L_x_46:
        /* <DEDUP_REMOVED lines=10> */
.L_x_49:
[----:B------:R-:W-:Y:S05]  /*5b00*/  BSYNC B1 ;  /* 0x0000000000017941 */ /* 0x000fea0003800000 */
.L_x_48:
        /* <DEDUP_REMOVED lines=10> */
.L_x_51:
[----:B------:R-:W-:Y:S05]  /*5bb0*/  BSYNC B1 ;  /* 0x0000000000017941 */ /* 0x000fea0003800000 */
.L_x_50:
        /* <DEDUP_REMOVED lines=10> */
.L_x_53:
[----:B------:R-:W-:Y:S05]  /*5c60*/  BSYNC B1 ;  /* 0x0000000000017941 */ /* 0x000fea0003800000 */
.L_x_52:
        /* <DEDUP_REMOVED lines=10> */
.L_x_55:
[----:B------:R-:W-:Y:S05]  /*5d10*/  BSYNC B1 ;  /* 0x0000000000017941 */ /* 0x000fea0003800000 */
.L_x_54:
        /* <DEDUP_REMOVED lines=10> */
.L_x_57:
[----:B------:R-:W-:Y:S05]  /*5dc0*/  BSYNC B1 ;  /* 0x0000000000017941 */ /* 0x000fea0003800000 */
.L_x_56:
        /* <DEDUP_REMOVED lines=10> */
.L_x_59:
[----:B------:R-:W-:Y:S05]  /*5e70*/  BSYNC B1 ;  /* 0x0000000000017941 */ /* 0x000fea0003800000 */
.L_x_58:
        /* <DEDUP_REMOVED lines=10> */
.L_x_61:
[----:B------:R-:W-:Y:S05]  /*5f20*/  BSYNC B1 ;  /* 0x0000000000017941 */ /* 0x000fea0003800000 */
.L_x_60:
        /* <DEDUP_REMOVED lines=10> */
.L_x_63:
[----:B------:R-:W-:Y:S05]  /*5fd0*/  BSYNC B1 ;  /* 0x0000000000017941 */ /* 0x000fea0003800000 */
.L_x_62:
        /* <DEDUP_REMOVED lines=10> */
.L_x_65:
[----:B------:R-:W-:Y:S05]  /*6080*/  BSYNC B1 ;  /* 0x0000000000017941 */ /* 0x000fea0003800000 */
.L_x_64:
        /* <DEDUP_REMOVED lines=10> */
.L_x_67:
[----:B------:R-:W-:Y:S05]  /*6130*/  BSYNC B1 ;  /* 0x0000000000017941 */ /* 0x000fea0003800000 */
.L_x_66:
        /* <DEDUP_REMOVED lines=10> */
.L_x_69:
[----:B------:R-:W-:Y:S05]  /*61e0*/  BSYNC B1 ;  /* 0x0000000000017941 */ /* 0x000fea0003800000 */
.L_x_68:
        /* <DEDUP_REMOVED lines=10> */
.L_x_71:
[----:B------:R-:W-:Y:S05]  /*6290*/  BSYNC B1 ;  /* 0x0000000000017941 */ /* 0x000fea0003800000 */
.L_x_70:
        /* <DEDUP_REMOVED lines=10> */
.L_x_73:
[----:B------:R-:W-:Y:S05]  /*6340*/  BSYNC B1 ;  /* 0x0000000000017941 */ /* 0x000fea0003800000 */
.L_x_72:
        /* <DEDUP_REMOVED lines=10> */
.L_x_75:
[----:B------:R-:W-:Y:S05]  /*63f0*/  BSYNC B1 ;  /* 0x0000000000017941 */ /* 0x000fea0003800000 */
.L_x_74:
        /* <DEDUP_REMOVED lines=10> */
.L_x_77:
[----:B------:R-:W-:Y:S05]  /*64a0*/  BSYNC B1 ;  /* 0x0000000000017941 */ /* 0x000fea0003800000 */
.L_x_76:
        /* <DEDUP_REMOVED lines=10> */
.L_x_79:
[----:B------:R-:W-:Y:S05]  /*6550*/  BSYNC B1 ;  /* 0x0000000000017941 */ /* 0x000fea0003800000 */
.L_x_78:
        /* <DEDUP_REMOVED lines=10> */
.L_x_81:
[----:B------:R-:W-:Y:S05]  /*6600*/  BSYNC B1 ;  /* 0x0000000000017941 */ /* 0x000fea0003800000 */
.L_x_80:
        /* <DEDUP_REMOVED lines=10> */
.L_x_83:
[----:B------:R-:W-:Y:S05]  /*66b0*/  BSYNC B1 ;  /* 0x0000000000017941 */ /* 0x000fea0003800000 */
.L_x_82:
        /* <DEDUP_REMOVED lines=10> */
.L_x_85:
[----:B------:R-:W-:Y:S05]  /*6760*/  BSYNC B1 ;  /* 0x0000000000017941 */ /* 0x000fea0003800000 */
.L_x_84:
        /* <DEDUP_REMOVED lines=10> */
.L_x_87:
[----:B------:R-:W-:Y:S05]  /*6810*/  BSYNC B1 ;  /* 0x0000000000017941 */ /* 0x000fea0003800000 */
.L_x_86:
        /* <DEDUP_REMOVED lines=10> */
.L_x_89:
[----:B------:R-:W-:Y:S05]  /*68c0*/  BSYNC B1 ;  /* 0x0000000000017941 */ /* 0x000fea0003800000 */
.L_x_88:
        /* <DEDUP_REMOVED lines=10> */
.L_x_91:
[----:B------:R-:W-:Y:S05]  /*6970*/  BSYNC B1 ;  /* 0x0000000000017941 */ /* 0x000fea0003800000 */
.L_x_90:
        /* <DEDUP_REMOVED lines=10> */
.L_x_93:
[----:B------:R-:W-:Y:S05]  /*6a20*/  BSYNC B1 ;  /* 0x0000000000017941 */ /* 0x000fea0003800000 */
.L_x_92:
        /* <DEDUP_REMOVED lines=10> */
.L_x_95:
[----:B------:R-:W-:Y:S05]  /*6ad0*/  BSYNC B1 ;  /* 0x0000000000017941 */ /* 0x000fea0003800000 */
.L_x_94:
        /* <DEDUP_REMOVED lines=10> */
.L_x_97:
[----:B------:R-:W-:Y:S05]  /*6b80*/  BSYNC B1 ;  /* 0x0000000000017941 */ /* 0x000fea0003800000 */
.L_x_96:
        /* <DEDUP_REMOVED lines=10> */
.L_x_99:
[----:B------:R-:W-:Y:S05]  /*6c30*/  BSYNC B1 ;  /* 0x0000000000017941 */ /* 0x000fea0003800000 */
.L_x_98:
        /* <DEDUP_REMOVED lines=10> */
.L_x_101:
[----:B------:R-:W-:Y:S05]  /*6ce0*/  BSYNC B1 ;  /* 0x0000000000017941 */ /* 0x000fea0003800000 */
.L_x_100:
        /* <DEDUP_REMOVED lines=10> */
.L_x_103:
[----:B------:R-:W-:Y:S05]  /*6d90*/  BSYNC B1 ;  /* 0x0000000000017941 */ /* 0x000fea0003800000 */
.L_x_102:
        /* <DEDUP_REMOVED lines=10> */
.L_x_105:
[----:B------:R-:W-:Y:S05]  /*6e40*/  BSYNC B1 ;  /* 0x0000000000017941 */ /* 0x000fea0003800000 */
.L_x_104:
        /* <DEDUP_REMOVED lines=10> */
.L_x_107:
[----:B------:R-:W-:Y:S05]  /*6ef0*/  BSYNC B1 ;  /* 0x0000000000017941 */ /* 0x000fea0003800000 */
.L_x_106:
        /* <DEDUP_REMOVED lines=10> */
.L_x_109:
[----:B------:R-:W-:Y:S05]  /*6fa0*/  BSYNC B1 ;  /* 0x0000000000017941 */ /* 0x000fea0003800000 */
.L_x_108:
        /* <DEDUP_REMOVED lines=10> */
.L_x_111:
[----:B------:R-:W-:Y:S05]  /*7050*/  BSYNC B1 ;  /* 0x0000000000017941 */ /* 0x000fea0003800000 */
.L_x_110:
        /* <DEDUP_REMOVED lines=10> */
.L_x_113:
[----:B------:R-:W-:Y:S05]  /*7100*/  BSYNC B1 ;  /* 0x0000000000017941 */ /* 0x000fea0003800000 */
.L_x_112:
        /* <DEDUP_REMOVED lines=10> */
.L_x_115:
[----:B------:R-:W-:Y:S05]  /*71b0*/  BSYNC B1 ;  /* 0x0000000000017941 */ /* 0x000fea0003800000 */
.L_x_114:
        /* <DEDUP_REMOVED lines=10> */
.L_x_117:
[----:B------:R-:W-:Y:S05]  /*7260*/  BSYNC B1 ;  /* 0x0000000000017941 */ /* 0x000fea0003800000 */
.L_x_116:
        /* <DEDUP_REMOVED lines=10> */
.L_x_119:
[----:B------:R-:W-:Y:S05]  /*7310*/  BSYNC B1 ;  /* 0x0000000000017941 */ /* 0x000fea0003800000 */
.L_x_118:
        /* <DEDUP_REMOVED lines=10> */
.L_x_121:
[----:B------:R-:W-:Y:S05]  /*73c0*/  BSYNC B1 ;  /* 0x0000000000017941 */ /* 0x000fea0003800000 */
.L_x_120:
        /* <DEDUP_REMOVED lines=10> */
.L_x_123:
[----:B------:R-:W-:Y:S05]  /*7470*/  BSYNC B1 ;  /* 0x0000000000017941 */ /* 0x000fea0003800000 */
.L_x_122:
        /* <DEDUP_REMOVED lines=10> */
.L_x_125:
[----:B------:R-:W-:Y:S05]  /*7520*/  BSYNC B1 ;  /* 0x0000000000017941 */ /* 0x000fea0003800000 */
.L_x_124:
        /* <DEDUP_REMOVED lines=10> */
.L_x_127:
[----:B------:R-:W-:Y:S05]  /*75d0*/  BSYNC B1 ;  /* 0x0000000000017941 */ /* 0x000fea0003800000 */
.L_x_126:
        /* <DEDUP_REMOVED lines=10> */
.L_x_129:
[----:B------:R-:W-:Y:S05]  /*7680*/  BSYNC B1 ;  /* 0x0000000000017941 */ /* 0x000fea0003800000 */
.L_x_128:
        /* <DEDUP_REMOVED lines=10> */
.L_x_131:
[----:B------:R-:W-:Y:S05]  /*7730*/  BSYNC B1 ;  /* 0x0000000000017941 */ /* 0x000fea0003800000 */
.L_x_130:
        /* <DEDUP_REMOVED lines=10> */
.L_x_133:
[----:B------:R-:W-:Y:S05]  /*77e0*/  BSYNC B1 ;  /* 0x0000000000017941 */ /* 0x000fea0003800000 */
.L_x_132:
        /* <DEDUP_REMOVED lines=10> */
.L_x_135:
[----:B------:R-:W-:Y:S05]  /*7890*/  BSYNC B1 ;  /* 0x0000000000017941 */ /* 0x000fea0003800000 */
.L_x_134:
        /* <DEDUP_REMOVED lines=10> */
.L_x_137:
[----:B------:R-:W-:Y:S05]  /*7940*/  BSYNC B1 ;  /* 0x0000000000017941 */ /* 0x000fea0003800000 */
.L_x_136:
        /* <DEDUP_REMOVED lines=10> */
.L_x_139:
[----:B------:R-:W-:Y:S05]  /*79f0*/  BSYNC B1 ;  /* 0x0000000000017941 */ /* 0x000fea0003800000 */
.L_x_138:
        /* <DEDUP_REMOVED lines=10> */
.L_x_141:
[----:B------:R-:W-:Y:S05]  /*7aa0*/  BSYNC B1 ;  /* 0x0000000000017941 */ /* 0x000fea0003800000 */
.L_x_140:
        /* <DEDUP_REMOVED lines=10> */
.L_x_143:
[----:B------:R-:W-:Y:S05]  /*7b50*/  BSYNC B1 ;  /* 0x0000000000017941 */ /* 0x000fea0003800000 */
.L_x_142:
        /* <DEDUP_REMOVED lines=10> */
.L_x_145:
[----:B------:R-:W-:Y:S05]  /*7c00*/  BSYNC B1 ;  /* 0x0000000000017941 */ /* 0x000fea0003800000 */
.L_x_144:
        /* <DEDUP_REMOVED lines=10> */
.L_x_147:
[----:B------:R-:W-:Y:S05]  /*7cb0*/  BSYNC B1 ;  /* 0x0000000000017941 */ /* 0x000fea0003800000 */
.L_x_146:
        /* <DEDUP_REMOVED lines=10> */
.L_x_149:
[----:B------:R-:W-:Y:S05]  /*7d60*/  BSYNC B1 ;  /* 0x0000000000017941 */ /* 0x000fea0003800000 */
.L_x_148:
        /* <DEDUP_REMOVED lines=10> */
.L_x_151:
[----:B------:R-:W-:Y:S05]  /*7e10*/  BSYNC B1 ;  /* 0x0000000000017941 */ /* 0x000fea0003800000 */
.L_x_150:
        /* <DEDUP_REMOVED lines=10> */
.L_x_153:
[----:B------:R-:W-:Y:S05]  /*7ec0*/  BSYNC B1 ;  /* 0x0000000000017941 */ /* 0x000fea0003800000 */
.L_x_152:
        /* <DEDUP_REMOVED lines=10> */
.L_x_155:
[----:B------:R-:W-:Y:S05]  /*7f70*/  BSYNC B1 ;  /* 0x0000000000017941 */ /* 0x000fea0003800000 */
.L_x_154:
        /* <DEDUP_REMOVED lines=10> */
.L_x_157:
[----:B------:R-:W-:Y:S05]  /*8020*/  BSYNC B1 ;  /* 0x0000000000017941 */ /* 0x000fea0003800000 */
.L_x_156:
        /* <DEDUP_REMOVED lines=10> */
.L_x_159:
[----:B------:R-:W-:Y:S05]  /*80d0*/  BSYNC B1 ;  /* 0x0000000000017941 */ /* 0x000fea0003800000 */
.L_x_158:
        /* <DEDUP_REMOVED lines=10> */
.L_x_161:
[----:B------:R-:W-:Y:S05]  /*8180*/  BSYNC B1 ;  /* 0x0000000000017941 */ /* 0x000fea0003800000 */
.L_x_160:
        /* <DEDUP_REMOVED lines=10> */
.L_x_163:
[----:B------:R-:W-:Y:S05]  /*8230*/  BSYNC B1 ;  /* 0x0000000000017941 */ /* 0x000fea0003800000 */
.L_x_162:
        /* <DEDUP_REMOVED lines=10> */
.L_x_165:
[----:B------:R-:W-:Y:S05]  /*82e0*/  BSYNC B1 ;  /* 0x0000000000017941 */ /* 0x000fea0003800000 */
.L_x_164:
        /* <DEDUP_REMOVED lines=10> */
.L_x_167:
[----:B------:R-:W-:Y:S05]  /*8390*/  BSYNC B1 ;  /* 0x0000000000017941 */ /* 0x000fea0003800000 */
.L_x_166:
        /* <DEDUP_REMOVED lines=10> */
.L_x_169:
[----:B------:R-:W-:Y:S05]  /*8440*/  BSYNC B1 ;  /* 0x0000000000017941 */ /* 0x000fea0003800000 */
.L_x_168:
        /* <DEDUP_REMOVED lines=10> */
.L_x_171:
[----:B------:R-:W-:Y:S05]  /*84f0*/  BSYNC B1 ;  /* 0x0000000000017941 */ /* 0x000fea0003800000 */
.L_x_170:
        /* <DEDUP_REMOVED lines=10> */
.L_x_173:
[----:B------:R-:W-:Y:S05]  /*85a0*/  BSYNC B1 ;  /* 0x0000000000017941 */ /* 0x000fea0003800000 */
.L_x_172:
        /* <DEDUP_REMOVED lines=10> */
.L_x_175:
[----:B------:R-:W-:Y:S05]  /*8650*/  BSYNC B1 ;  /* 0x0000000000017941 */ /* 0x000fea0003800000 */
.L_x_174:
        /* <DEDUP_REMOVED lines=10> */
.L_x_177:
[----:B------:R-:W-:Y:S05]  /*8700*/  BSYNC B1 ;  /* 0x0000000000017941 */ /* 0x000fea0003800000 */
.L_x_176:
        /* <DEDUP_REMOVED lines=10> */
.L_x_179:
[----:B------:R-:W-:Y:S05]  /*87b0*/  BSYNC B1 ;  /* 0x0000000000017941 */ /* 0x000fea0003800000 */
.L_x_178:
        /* <DEDUP_REMOVED lines=10> */
.L_x_181:
[----:B------:R-:W-:Y:S05]  /*8860*/  BSYNC B1 ;  /* 0x0000000000017941 */ /* 0x000fea0003800000 */
.L_x_180:
        /* <DEDUP_REMOVED lines=10> */
.L_x_183:
[----:B------:R-:W-:Y:S05]  /*8910*/  BSYNC B1 ;  /* 0x0000000000017941 */ /* 0x000fea0003800000 */
.L_x_182:
        /* <DEDUP_REMOVED lines=10> */
.L_x_185:
[----:B------:R-:W-:Y:S05]  /*89c0*/  BSYNC B1 ;  /* 0x0000000000017941 */ /* 0x000fea0003800000 */
.L_x_184:
        /* <DEDUP_REMOVED lines=10> */
.L_x_187:
[----:B------:R-:W-:Y:S05]  /*8a70*/  BSYNC B1 ;  /* 0x0000000000017941 */ /* 0x000fea0003800000 */
.L_x_186:
        /* <DEDUP_REMOVED lines=10> */
.L_x_189:
[----:B------:R-:W-:Y:S05]  /*8b20*/  BSYNC B1 ;  /* 0x0000000000017941 */ /* 0x000fea0003800000 */
.L_x_188:
        /* <DEDUP_REMOVED lines=10> */
.L_x_191:
[----:B------:R-:W-:Y:S05]  /*8bd0*/  BSYNC B1 ;  /* 0x0000000000017941 */ /* 0x000fea0003800000 */
.L_x_190:
        /* <DEDUP_REMOVED lines=10> */
.L_x_193:
[----:B------:R-:W-:Y:S05]  /*8c80*/  BSYNC B1 ;  /* 0x0000000000017941 */ /* 0x000fea0003800000 */
.L_x_192:
        /* <DEDUP_REMOVED lines=10> */
.L_x_195:
[----:B------:R-:W-:Y:S05]  /*8d30*/  BSYNC B1 ;  /* 0x0000000000017941 */ /* 0x000fea0003800000 */
.L_x_194:
        /* <DEDUP_REMOVED lines=10> */
.L_x_197:
[----:B------:R-:W-:Y:S05]  /*8de0*/  BSYNC B1 ;  /* 0x0000000000017941 */ /* 0x000fea0003800000 */
.L_x_196:
        /* <DEDUP_REMOVED lines=10> */
.L_x_199:
[----:B------:R-:W-:Y:S05]  /*8e90*/  BSYNC B1 ;  /* 0x0000000000017941 */ /* 0x000fea0003800000 */
.L_x_198:
        /* <DEDUP_REMOVED lines=10> */
.L_x_201:
[----:B------:R-:W-:Y:S05]  /*8f40*/  BSYNC B1 ;  /* 0x0000000000017941 */ /* 0x000fea0003800000 */
.L_x_200:
        /* <DEDUP_REMOVED lines=10> */
.L_x_203:
[----:B------:R-:W-:Y:S05]  /*8ff0*/  BSYNC B1 ;  /* 0x0000000000017941 */ /* 0x000fea0003800000 */
.L_x_202:
        /* <DEDUP_REMOVED lines=10> */
.L_x_205:
[----:B------:R-:W-:Y:S05]  /*90a0*/  BSYNC B1 ;  /* 0x0000000000017941 */ /* 0x000fea0003800000 */
.L_x_204:
        /* <DEDUP_REMOVED lines=10> */
.L_x_207:
[----:B------:R-:W-:Y:S05]  /*9150*/  BSYNC B1 ;  /* 0x0000000000017941 */ /* 0x000fea0003800000 */
.L_x_206:
        /* <DEDUP_REMOVED lines=10> */
.L_x_209:
[----:B------:R-:W-:Y:S05]  /*9200*/  BSYNC B1 ;  /* 0x0000000000017941 */ /* 0x000fea0003800000 */
.L_x_208:
        /* <DEDUP_REMOVED lines=10> */
.L_x_211:
[----:B------:R-:W-:Y:S05]  /*92b0*/  BSYNC B1 ;  /* 0x0000000000017941 */ /* 0x000fea0003800000 */
.L_x_210:
        /* <DEDUP_REMOVED lines=10> */
.L_x_213:
[----:B------:R-:W-:Y:S05]  /*9360*/  BSYNC B1 ;  /* 0x0000000000017941 */ /* 0x000fea0003800000 */
.L_x_212:
        /* <DEDUP_REMOVED lines=10> */
.L_x_215:
[----:B------:R-:W-:Y:S05]  /*9410*/  BSYNC B1 ;  /* 0x0000000000017941 */ /* 0x000fea0003800000 */
.L_x_214:
        /* <DEDUP_REMOVED lines=10> */
.L_x_217:
[----:B------:R-:W-:Y:S05]  /*94c0*/  BSYNC B1 ;  /* 0x0000000000017941 */ /* 0x000fea0003800000 */
.L_x_216:
        /* <DEDUP_REMOVED lines=10> */
.L_x_219:
[----:B------:R-:W-:Y:S05]  /*9570*/  BSYNC B1 ;  /* 0x0000000000017941 */ /* 0x000fea0003800000 */
.L_x_218:
        /* <DEDUP_REMOVED lines=10> */
.L_x_221:
[----:B------:R-:W-:Y:S05]  /*9620*/  BSYNC B1 ;  /* 0x0000000000017941 */ /* 0x000fea0003800000 */
.L_x_220:
        /* <DEDUP_REMOVED lines=10> */
.L_x_223:
[----:B------:R-:W-:Y:S05]  /*96d0*/  BSYNC B1 ;  /* 0x0000000000017941 */ /* 0x000fea0003800000 */
.L_x_222:
        /* <DEDUP_REMOVED lines=10> */
.L_x_225:
[----:B------:R-:W-:Y:S05]  /*9780*/  BSYNC B1 ;  /* 0x0000000000017941 */ /* 0x000fea0003800000 */
.L_x_224:
        /* <DEDUP_REMOVED lines=10> */
.L_x_227:
[----:B------:R-:W-:Y:S05]  /*9830*/  BSYNC B1 ;  /* 0x0000000000017941 */ /* 0x000fea0003800000 */
.L_x_226:
        /* <DEDUP_REMOVED lines=10> */
.L_x_229:
[----:B------:R-:W-:Y:S05]  /*98e0*/  BSYNC B1 ;  /* 0x0000000000017941 */ /* 0x000fea0003800000 */
.L_x_228:
        /* <DEDUP_REMOVED lines=10> */
.L_x_231:
[----:B------:R-:W-:Y:S05]  /*9990*/  BSYNC B1 ;  /* 0x0000000000017941 */ /* 0x000fea0003800000 */
.L_x_230:
        /* <DEDUP_REMOVED lines=10> */
.L_x_233:
[----:B------:R-:W-:Y:S05]  /*9a40*/  BSYNC B1 ;  /* 0x0000000000017941 */ /* 0x000fea0003800000 */
.L_x_232:
        /* <DEDUP_REMOVED lines=10> */
.L_x_235:
[----:B------:R-:W-:Y:S05]  /*9af0*/  BSYNC B1 ;  /* 0x0000000000017941 */ /* 0x000fea0003800000 */
.L_x_234:
        /* <DEDUP_REMOVED lines=10> */
.L_x_237:
[----:B------:R-:W-:Y:S05]  /*9ba0*/  BSYNC B1 ;  /* 0x0000000000017941 */ /* 0x000fea0003800000 */
.L_x_236:
        /* <DEDUP_REMOVED lines=10> */
.L_x_239:
[----:B------:R-:W-:Y:S05]  /*9c50*/  BSYNC B1 ;  /* 0x0000000000017941 */ /* 0x000fea0003800000 */
.L_x_238:
        /* <DEDUP_REMOVED lines=10> */
.L_x_241:
[----:B------:R-:W-:Y:S05]  /*9d00*/  BSYNC B1 ;  /* 0x0000000000017941 */ /* 0x000fea0003800000 */
.L_x_240:
        /* <DEDUP_REMOVED lines=10> */
.L_x_243:
[----:B------:R-:W-:Y:S05]  /*9db0*/  BSYNC B1 ;  /* 0x0000000000017941 */ /* 0x000fea0003800000 */
.L_x_242:
        /* <DEDUP_REMOVED lines=10> */
.L_x_245:
[----:B------:R-:W-:Y:S05]  /*9e60*/  BSYNC B1 ;  /* 0x0000000000017941 */ /* 0x000fea0003800000 */
.L_x_244:
        /* <DEDUP_REMOVED lines=10> */
.L_x_247:
[----:B------:R-:W-:Y:S05]  /*9f10*/  BSYNC B1 ;  /* 0x0000000000017941 */ /* 0x000fea0003800000 */
.L_x_246:
        /* <DEDUP_REMOVED lines=10> */
.L_x_249:
[----:B------:R-:W-:Y:S05]  /*9fc0*/  BSYNC B1 ;  /* 0x0000000000017941 */ /* 0x000fea0003800000 */
.L_x_248:
        /* <DEDUP_REMOVED lines=10> */
.L_x_251:
[----:B------:R-:W-:Y:S05]  /*a070*/  BSYNC B1 ;  /* 0x0000000000017941 */ /* 0x000fea0003800000 */
.L_x_250:
        /* <DEDUP_REMOVED lines=10> */
.L_x_253:
[----:B------:R-:W-:Y:S05]  /*a120*/  BSYNC B1 ;  /* 0x0000000000017941 */ /* 0x000fea0003800000 */
.L_x_252:
        /* <DEDUP_REMOVED lines=10> */
.L_x_255:
[----:B------:R-:W-:Y:S05]  /*a1d0*/  BSYNC B1 ;  /* 0x0000000000017941 */ /* 0x000fea0003800000 */
.L_x_254:
        /* <DEDUP_REMOVED lines=10> */
.L_x_257:
[----:B------:R-:W-:Y:S05]  /*a280*/  BSYNC B1 ;  /* 0x0000000000017941 */ /* 0x000fea0003800000 */
.L_x_256:
        /* <DEDUP_REMOVED lines=10> */
.L_x_259:
[----:B------:R-:W-:Y:S05]  /*a330*/  BSYNC B1 ;  /* 0x0000000000017941 */ /* 0x000fea0003800000 */
.L_x_258:
        /* <DEDUP_REMOVED lines=10> */
.L_x_261:
[----:B------:R-:W-:Y:S05]  /*a3e0*/  BSYNC B1 ;  /* 0x0000000000017941 */ /* 0x000fea0003800000 */
.L_x_260:
        /* <DEDUP_REMOVED lines=10> */
.L_x_263:
[----:B------:R-:W-:Y:S05]  /*a490*/  BSYNC B1 ;  /* 0x0000000000017941 */ /* 0x000fea0003800000 */
.L_x_262:
        /* <DEDUP_REMOVED lines=10> */
.L_x_265:
[----:B------:R-:W-:Y:S05]  /*a540*/  BSYNC B1 ;  /* 0x0000000000017941 */ /* 0x000fea0003800000 */
.L_x_264:
        /* <DEDUP_REMOVED lines=10> */
.L_x_267:
[----:B------:R-:W-:Y:S05]  /*a5f0*/  BSYNC B1 ;  /* 0x0000000000017941 */ /* 0x000fea0003800000 */
.L_x_266:
        /* <DEDUP_REMOVED lines=10> */
.L_x_269:
[----:B------:R-:W-:Y:S05]  /*a6a0*/  BSYNC B1 ;  /* 0x0000000000017941 */ /* 0x000fea0003800000 */
.L_x_268:
        /* <DEDUP_REMOVED lines=10> */
.L_x_271:
[----:B------:R-:W-:Y:S05]  /*a750*/  BSYNC B1 ;  /* 0x0000000000017941 */ /* 0x000fea0003800000 */
.L_x_270:
        /* <DEDUP_REMOVED lines=10> */
.L_x_273:
[----:B------:R-:W-:Y:S05]  /*a800*/  BSYNC B1 ;  /* 0x0000000000017941 */ /* 0x000fea0003800000 */
.L_x_272:
        /* <DEDUP_REMOVED lines=10> */
.L_x_275:
[----:B------:R-:W-:Y:S05]  /*a8b0*/  BSYNC B1 ;  /* 0x0000000000017941 */ /* 0x000fea0003800000 */
.L_x_274:
        /* <DEDUP_REMOVED lines=10> */
.L_x_277:
[----:B------:R-:W-:Y:S05]  /*a960*/  BSYNC B1 ;  /* 0x0000000000017941 */ /* 0x000fea0003800000 */
.L_x_276:
[----:B0-234-:R-:W2:Y:S01]  /*a970*/  LDL.LU R10, [R1+0x1f4] ;  /* 0x0001f400010a7983 */ /* 0x01dea20000300800 */
[----:B-----5:R-:W-:Y:S01]  /*a980*/  HADD2.F32 R11, -RZ, R23.H0_H0 ;  /* 0x20000017ff0b7230 */ /* 0x020fe20000004100 */
        /* <DEDUP_REMOVED lines=8> */
.L_x_279:
[----:B------:R-:W-:Y:S05]  /*aa10*/  BSYNC B1 ;  /* 0x0000000000017941 */ /* 0x000fea0003800000 */
.L_x_278:
[----:B------:R-:W3:Y:S01]  /*aa20*/  LDL.LU R10, [R1+0x1f8] ;  /* 0x0001f800010a7983 */ /* 0x000ee20000300800 */
[----:B0----5:R-:W-:Y:S01]  /*aa30*/  HADD2.F32 R11, -RZ, R23.H0_H0 ;  /* 0x20000017ff0b7230 */ /* 0x021fe20000004100 */
[----:B------:R-:W-:Y:S01]  /*aa40*/  ISETP.GT.AND P1, PT, R0, 0xf9, P0 ;  /* 0x000000f90000780c */ /* 0x000fe20000724270 */
[----:B------:R-:W-:Y:S01]  /*aa50*/  BSSY B1, `(.L_x_280) ;  /* 0x000000a000017945 */ /* 0x000fe20003800000 */
[----:B------:R-:W-:Y:S02]  /*aa60*/  IADD3 R167, P0, R3, 0x80, RZ ;  /* 0x0000008003a77810 */ /* 0x000fe40007f1e0ff */
[----:B------:R-:W-:-:S04]  /*aa70*/  FMUL R11, R11, R16 ;  /* 0x000000100b0b7220 */ /* 0x000fc80000400000 */
[----:B---3--:R-:W-:-:S05]  /*aa80*/  FFMA R11, R10, R2, R11 ;  /* 0x000000020a0b7223 */ /* 0x008fca000000000b */
[----:B------:R-:W-:-:S04]  /*aa90*/  F2FP.F16.F32.PACK_AB R11, RZ, R11 ;  /* 0x0000000bff0b723e */ /* 0x000fc800000000ff */
[----:B------:R-:W-:Y:S01]  /*aaa0*/  PRMT R3, R11, 0x7610, R3 ;  /* 0x000076100b037816 */ /* 0x000fe20000000003 */
[----:B------:R-:W-:-:S04]  /*aab0*/  IMAD.X R11, RZ, RZ, UR7, P0 ;  /* 0x00000007ff0b7e24 */ /* 0x000fc800080e06ff */
[----:B------:R0:W-:Y:S01]  /*aac0*/  @P2 STG.E.U16 desc[UR36][R6.64+0x1f0], R3 ;  /* 0x0001f00306002986 */ /* 0x0001e2000c101524 */
[----:B------:R-:W-:Y:S05]  /*aad0*/  @!P1 BRA `(.L_x_281) ;  /* 0x0000000000049947 */ /* 0x000fea0003800000 */
[----:B------:R3:W5:Y:S02]  /*aae0*/  LDG.E.LTC128B.U16 R23, desc[UR36][R8.64+0x1f2] ;  /* 0x0001f22408177981 */ /* 0x000764000c1e1520 */
.L_x_281:
[----:B------:R-:W-:Y:S05]  /*aaf0*/  BSYNC B1 ;  /* 0x0000000000017941 */ /* 0x000fea0003800000 */
.L_x_280:
[----:B------:R-:W4:Y:S01]  /*ab00*/  LDL.LU R10, [R1+0x1fc] ;  /* 0x0001fc00010a7983 */ /* 0x000f220000300800 */
[----:B0----5:R-:W-:Y:S01]  /*ab10*/  HADD2.F32 R3, -RZ, R23.H0_H0 ;  /* 0x20000017ff037230 */ /* 0x021fe20000004100 */
[----:B------:R-:W-:Y:S01]  /*ab20*/  ISETP.GT.AND P0, PT, R17, 0x80, PT ;  /* 0x000000801100780c */ /* 0x000fe20003f04270 */
[----:B--23--:R-:W-:-:S03]  /*ab30*/  IMAD R8, R11, R14, RZ ;  /* 0x0000000e0b087224 */ /* 0x00cfc600078e02ff */
[----:B------:R-:W-:Y:S01]  /*ab40*/  FMUL R3, R3, R16 ;  /* 0x0000001003037220 */ /* 0x000fe20000400000 */
[C---:B------:R-:W-:Y:S01]  /*ab50*/  IMAD R165, R167.reuse, R15, R8 ;  /* 0x0000000fa7a57224 */ /* 0x040fe200078e0208 */
[----:B------:R-:W-:Y:S01]  /*ab60*/  ISETP.GT.AND P4, PT, R0, RZ, P0 ;  /* 0x000000ff0000720c */ /* 0x000fe20000784270 */
[----:B------:R-:W-:-:S04]  /*ab70*/  IMAD.WIDE.U32 R8, R167, R14, R20 ;  /* 0x0000000ea7087225 */ /* 0x000fc800078e0014 */
[----:B------:R-:W-:Y:S02]  /*ab80*/  IMAD.IADD R9, R9, 0x1, R165 ;  /* 0x0000000109097824 */ /* 0x000fe400078e02a5 */
[----:B----4-:R-:W-:Y:S01]  /*ab90*/  FFMA R3, R10, R2, R3 ;  /* 0x000000020a037223 */ /* 0x010fe20000000003 */
[----:B------:R-:W-:-:S04]  /*aba0*/  LEA R10, P2, R8, R12, 0x1 ;  /* 0x0000000c080a7211 */ /* 0x000fc800078408ff */
[----:B------:R-:W-:Y:S02]  /*abb0*/  F2FP.F16.F32.PACK_AB R3, RZ, R3 ;  /* 0x00000003ff03723e */ /* 0x000fe400000000ff */
[--C-:B------:R-:W-:Y:S02]  /*abc0*/  LEA.HI.X R11, R8, R13, R9.reuse, 0x1, P2 ;  /* 0x0000000d080b7211 */ /* 0x100fe400010f0c09 */
[----:B------:R-:W-:-:S05]  /*abd0*/  PRMT R9, R3, 0x7610, R9 ;  /* 0x0000761003097816 */ /* 0x000fca0000000009 */
[----:B------:R0:W-:Y:S04]  /*abe0*/  @P1 STG.E.U16 desc[UR36][R6.64+0x1f2], R9 ;  /* 0x0001f20906001986 */ /* 0x0001e8000c101524 */
[----:B------:R-:W2:Y:S01]  /*abf0*/  @P4 LDG.E.LTC128B.U16 R23, desc[UR36][R10.64] ;  /* 0x000000240a174981 */ /* 0x000ea2000c1e1520 */
[----:B-1----:R-:W-:Y:S01]  /*ac00*/  MOV R159, UR8 ;  /* 0x00000008009f7c02 */ /* 0x002fe20008000f00 */
[----:B------:R-:W-:Y:S01]  /*ac10*/  IMAD.U32 R161, RZ, RZ, UR8 ;  /* 0x00000008ffa17e24 */ /* 0x000fe2000f8e00ff */
[----:B------:R-:W-:Y:S01]  /*ac20*/  ISETP.GT.AND P2, PT, R0, 0x1, P0 ;  /* 0x000000010000780c */ /* 0x000fe20000744270 */
[----:B------:R-:W-:Y:S01]  /*ac30*/  IMAD.U32 R164, RZ, RZ, UR9 ;  /* 0x00000009ffa47e24 */ /* 0x000fe2000f8e00ff */
[----:B------:R-:W-:Y:S01]  /*ac40*/  BSSY B1, `(.L_x_282) ;  /* 0x0000012000017945 */ /* 0x000fe20003800000 */
[----:B------:R-:W-:-:S02]  /*ac50*/  IMAD.SHL.U32 R159, R159, 0x100, RZ ;  /* 0x000001009f9f7824 */ /* 0x000fc400078e00ff */
[----:B0-----:R-:W-:Y:S01]  /*ac60*/  IMAD.WIDE.U32 R8, R167, R14, R18 ;  /* 0x0000000ea7087225 */ /* 0x001fe200078e0012 */
[----:B------:R-:W-:-:S03]  /*ac70*/  SHF.L.U64.HI R161, R161, 0x8, R164 ;  /* 0x00000008a1a17819 */ /* 0x000fc600000102a4 */
[----:B------:R-:W-:Y:S02]  /*ac80*/  IMAD.IADD R9, R165, 0x1, R9 ;  /* 0x00000001a5097824 */ /* 0x000fe400078e0209 */
[----:B------:R-:W-:Y:S01]  /*ac90*/  IMAD.WIDE.U32 R162, R22, UR43, R8 ;  /* 0x0000002b16a27c25 */ /* 0x000fe2000f8e0008 */
[----:B------:R-:W-:-:S03]  /*aca0*/  IADD3 R8, P1, R159, R4, RZ ;  /* 0x000000049f087210 */ /* 0x000fc60007f3e0ff */
[----:B------:R-:W-:Y:S01]  /*acb0*/  IMAD.IADD R7, R157, 0x1, R163 ;  /* 0x000000019d077824 */ /* 0x000fe200078e02a3 */
[----:B------:R-:W-:Y:S01]  /*acc0*/  LEA R6, P3, R162, R12, 0x1 ;  /* 0x0000000ca2067211 */ /* 0x000fe200078608ff */
[----:B------:R-:W-:-:S03]  /*acd0*/  IMAD.X R9, R161, 0x1, R5, P1 ;  /* 0x00000001a1097824 */ /* 0x000fc600008e0605 */
[----:B------:R-:W-:Y:S01]  /*ace0*/  LEA.HI.X R7, R162, R13, R7, 0x1, P3 ;  /* 0x0000000da2077211 */ /* 0x000fe200018f0c07 */
[----:B--2---:R-:W-:-:S05]  /*acf0*/  HADD2.F32 R3, -RZ, R23.H0_H0 ;  /* 0x20000017ff037230 */ /* 0x004fca0000004100 */
[----:B------:R-:W-:-:S04]  /*ad00*/  FMUL R3, R3, R16 ;  /* 0x0000001003037220 */ /* 0x000fc80000400000 */
[----:B------:R-:W-:-:S05]  /*ad10*/  FFMA R3, R24, R2, R3 ;  /* 0x0000000218037223 */ /* 0x000fca0000000003 */
[----:B------:R-:W-:-:S05]  /*ad20*/  F2FP.F16.F32.PACK_AB R3, RZ, R3 ;  /* 0x00000003ff03723e */ /* 0x000fca00000000ff */
[----:B------:R0:W-:Y:S01]  /*ad30*/  @P4 STG.E.U16 desc[UR36][R8.64], R3 ;  /* 0x0000000308004986 */ /* 0x0001e2000c101524 */
[----:B------:R-:W-:Y:S05]  /*ad40*/  @!P2 BRA `(.L_x_283) ;  /* 0x000000000004a947 */ /* 0x000fea0003800000 */
[----:B------:R1:W5:Y:S02]  /*ad50*/  LDG.E.LTC128B.U16 R23, desc[UR36][R6.64+0x2] ;  /* 0x0000022406177981 */ /* 0x000364000c1e1520 */
.L_x_283:
[----:B------:R-:W-:Y:S05]  /*ad60*/  BSYNC B1 ;  /* 0x0000000000017941 */ /* 0x000fea0003800000 */
.L_x_282:
[----:B0----5:R-:W-:Y:S01]  /*ad70*/  HADD2.F32 R3, -RZ, R23.H0_H0 ;  /* 0x20000017ff037230 */ /* 0x021fe20000004100 */
[----:B------:R-:W-:Y:S01]  /*ad80*/  ISETP.GT.AND P1, PT, R17, 0x88, PT ;  /* 0x000000881100780c */ /* 0x000fe20003f24270 */
[----:B------:R-:W-:Y:S01]  /*ad90*/  IMAD.WIDE.U32 R14, R167, R14, R154 ;  /* 0x0000000ea70e7225 */ /* 0x000fe200078e009a */
[----:B------:R-:W-:Y:S03]  /*ada0*/  BSSY B1, `(.L_x_284) ;  /* 0x0000010000017945 */ /* 0x000fe60003800000 */
[----:B------:R-:W-:Y:S01]  /*adb0*/  FMUL R10, R3, R16 ;  /* 0x00000010030a7220 */ /* 0x000fe20000400000 */
[----:B------:R-:W-:Y:S02]  /*adc0*/  ISETP.GT.AND P3, PT, R0, RZ, P1 ;  /* 0x000000ff0000720c */ /* 0x000fe40000f64270 */
[----:B------:R-:W-:Y:S01]  /*add0*/  IADD3 R152, P4, R152, R14, RZ ;  /* 0x0000000e98987210 */ /* 0x000fe20007f9e0ff */
[----:B------:R-:W-:Y:S01]  /*ade0*/  FFMA R10, R25, R2, R10 ;  /* 0x00000002190a7223 */ /* 0x000fe2000000000a */
[----:B------:R-:W-:-:S02]  /*adf0*/  IADD3 R165, R165, R15, RZ ;  /* 0x0000000fa5a57210 */ /* 0x000fc40007ffe0ff */
[----:B------:R-:W-:Y:S02]  /*ae00*/  IADD3 R14, P5, R18, R14, RZ ;  /* 0x0000000e120e7210 */ /* 0x000fe40007fbe0ff */
[----:B------:R-:W-:Y:S01]  /*ae10*/  F2FP.F16.F32.PACK_AB R3, RZ, R10 ;  /* 0x0000000aff03723e */ /* 0x000fe200000000ff */
[----:B------:R-:W-:Y:S01]  /*ae20*/  IMAD.X R20, R165, 0x1, R21, P4 ;  /* 0x00000001a5147824 */ /* 0x000fe200020e0615 */
[C---:B------:R-:W-:Y:S02]  /*ae30*/  LEA R10, P4, R152.reuse, R12, 0x1 ;  /* 0x0000000c980a7211 */ /* 0x040fe400078808ff */
[----:B------:R-:W-:Y:S02]  /*ae40*/  PRMT R17, R3, 0x7610, R17 ;  /* 0x0000761003117816 */ /* 0x000fe40000000011 */
[----:B------:R-:W-:Y:S02]  /*ae50*/  LEA.HI.X R11, R152, R13, R20, 0x1, P4 ;  /* 0x0000000d980b7211 */ /* 0x000fe400020f0c14 */
[----:B------:R-:W-:Y:S01]  /*ae60*/  PRMT R3, R23, 0x7610, R3 ;  /* 0x0000761017037816 */ /* 0x000fe20000000003 */
[----:B------:R0:W-:Y:S01]  /*ae70*/  @P2 STG.E.U16 desc[UR36][R8.64+0x2], R17 ;  /* 0x0000021108002986 */ /* 0x0001e2000c101524 */
[----:B------:R-:W-:Y:S05]  /*ae80*/  @!P3 BRA `(.L_x_285) ;  /* 0x000000000004b947 */ /* 0x000fea0003800000 */
[----:B------:R2:W5:Y:S02]  /*ae90*/  LDG.E.LTC128B.U16 R3, desc[UR36][R10.64] ;  /* 0x000000240a037981 */ /* 0x000564000c1e1520 */
.L_x_285:
[----:B------:R-:W-:Y:S05]  /*aea0*/  BSYNC B1 ;  /* 0x0000000000017941 */ /* 0x000fea0003800000 */
.L_x_284:
[----:B--2--5:R-:W-:Y:S01]  /*aeb0*/  HADD2.F32 R11, -RZ, R3.H0_H0 ;  /* 0x20000003ff0b7230 */ /* 0x024fe20000004100 */
[----:B------:R-:W-:Y:S01]  /*aec0*/  IADD3 R10, P2, R8, R158, RZ ;  /* 0x0000009e080a7210 */ /* 0x000fe20007f5e0ff */
[----:B------:R-:W-:Y:S01]  /*aed0*/  IMAD.X R15, R19, 0x1, R165, P5 ;  /* 0x00000001130f7824 */ /* 0x000fe200028e06a5 */
[----:B------:R-:W-:Y:S01]  /*aee0*/  ISETP.GT.AND P5, PT, R0, 0x1, P1 ;  /* 0x000000010000780c */ /* 0x000fe20000fa4270 */
[----:B------:R-:W-:Y:S01]  /*aef0*/  BSSY B1, `(.L_x_286) ;  /* 0x000000c000017945 */ /* 0x000fe20003800000 */
[----:B------:R-:W-:Y:S01]  /*af00*/  FMUL R11, R11, R16 ;  /* 0x000000100b0b7220 */ /* 0x000fe20000400000 */
[----:B------:R-:W-:-:S04]  /*af10*/  IMAD.WIDE.U32 R22, R22, UR43, R14 ;  /* 0x0000002b16167c25 */ /* 0x000fc8000f8e000e */
[----:B------:R-:W-:Y:S01]  /*af20*/  FFMA R11, R26, R2, R11 ;  /* 0x000000021a0b7223 */ /* 0x000fe2000000000b */
[----:B------:R-:W-:Y:S01]  /*af30*/  IMAD.IADD R157, R157, 0x1, R23 ;  /* 0x000000019d9d7824 */ /* 0x000fe200078e0217 */
[----:B------:R-:W-:-:S03]  /*af40*/  LEA R12, P4, R22, R12, 0x1 ;  /* 0x0000000c160c7211 */ /* 0x000fc600078808ff */
[----:B------:R-:W-:Y:S01]  /*af50*/  F2FP.F16.F32.PACK_AB R14, RZ, R11 ;  /* 0x0000000bff0e723e */ /* 0x000fe200000000ff */
[----:B------:R-:W-:Y:S01]  /*af60*/  IMAD.X R11, R9, 0x1, R156, P2 ;  /* 0x00000001090b7824 */ /* 0x000fe200010e069c */
[----:B------:R-:W-:-:S04]  /*af70*/  LEA.HI.X R13, R22, R13, R157, 0x1, P4 ;  /* 0x0000000d160d7211 */ /* 0x000fc800020f0c9d */
[----:B------:R2:W-:Y:S01]  /*af80*/  @P3 STG.E.U16 desc[UR36][R10.64], R14 ;  /* 0x0000000e0a003986 */ /* 0x0005e2000c101524 */
[----:B------:R-:W-:Y:S05]  /*af90*/  @!P5 BRA `(.L_x_287) ;  /* 0x000000000004d947 */ /* 0x000fea0003800000 */
[----:B------:R3:W5:Y:S02]  /*afa0*/  LDG.E.LTC128B.U16 R3, desc[UR36][R12.64+0x2] ;  /* 0x000002240c037981 */ /* 0x000764000c1e1520 */
.L_x_287:
[----:B------:R-:W-:Y:S05]  /*afb0*/  BSYNC B1 ;  /* 0x0000000000017941 */ /* 0x000fea0003800000 */
.L_x_286:
[----:B-----5:R-:W-:Y:S01]  /*afc0*/  HADD2.F32 R15, -RZ, R3.H0_H0 ;  /* 0x20000003ff0f7230 */ /* 0x020fe20000004100 */
[----:B------:R-:W-:Y:S01]  /*afd0*/  ISETP.GT.AND P2, PT, R0, 0x8, P0 ;  /* 0x000000080000780c */ /* 0x000fe20000744270 */
[----:B------:R-:W-:Y:S03]  /*afe0*/  BSSY B1, `(.L_x_288) ;  /* 0x0000007000017945 */ /* 0x000fe60003800000 */
[----:B--2---:R-:W-:-:S04]  /*aff0*/  FMUL R14, R15, R16 ;  /* 0x000000100f0e7220 */ /* 0x004fc80000400000 */
[----:B------:R-:W-:-:S05]  /*b000*/  FFMA R14, R27, R2, R14 ;  /* 0x000000021b0e7223 */ /* 0x000fca000000000e */
[----:B------:R-:W-:-:S05]  /*b010*/  F2FP.F16.F32.PACK_AB R14, RZ, R14 ;  /* 0x0000000eff0e723e */ /* 0x000fca00000000ff */
[----:B------:R2:W-:Y:S01]  /*b020*/  @P5 STG.E.U16 desc[UR36][R10.64+0x2], R14 ;  /* 0x0000020e0a005986 */ /* 0x0005e2000c101524 */
[----:B------:R-:W-:Y:S05]  /*b030*/  @!P2 BRA `(.L_x_289) ;  /* 0x000000000004a947 */ /* 0x000fea0003800000 */
[----:B------:R4:W5:Y:S02]  /*b040*/  LDG.E.LTC128B.U16 R3, desc[UR36][R6.64+0x10] ;  /* 0x0000102406037981 */ /* 0x000964000c1e1520 */
.L_x_289:
[----:B------:R-:W-:Y:S05]  /*b050*/  BSYNC B1 ;  /* 0x0000000000017941 */ /* 0x000fea0003800000 */
.L_x_288:
[----:B--2--5:R-:W-:Y:S01]  /*b060*/  HADD2.F32 R11, -RZ, R3.H0_H0 ;  /* 0x20000003ff0b7230 */ /* 0x024fe20000004100 */
[----:B------:R-:W-:Y:S01]  /*b070*/  ISETP.GT.AND P3, PT, R0, 0x9, P0 ;  /* 0x000000090000780c */ /* 0x000fe20000764270 */
[----:B------:R-:W-:Y:S03]  /*b080*/  BSSY B1, `(.L_x_290) ;  /* 0x0000007000017945 */ /* 0x000fe60003800000 */
[----:B------:R-:W-:-:S04]  /*b090*/  FMUL R11, R11, R16 ;  /* 0x000000100b0b7220 */ /* 0x000fc80000400000 */
[----:B------:R-:W-:-:S05]  /*b0a0*/  FFMA R11, R28, R2, R11 ;  /* 0x000000021c0b7223 */ /* 0x000fca000000000b */
[----:B------:R-:W-:-:S05]  /*b0b0*/  F2FP.F16.F32.PACK_AB R11, RZ, R11 ;  /* 0x0000000bff0b723e */ /* 0x000fca00000000ff */
[----:B------:R2:W-:Y:S01]  /*b0c0*/  @P2 STG.E.U16 desc[UR36][R8.64+0x10], R11 ;  /* 0x0000100b08002986 */ /* 0x0005e2000c101524 */
[----:B------:R-:W-:Y:S05]  /*b0d0*/  @!P3 BRA `(.L_x_291) ;  /* 0x000000000004b947 */ /* 0x000fea0003800000 */
[----:B------:R0:W5:Y:S02]  /*b0e0*/  LDG.E.LTC128B.U16 R3, desc[UR36][R6.64+0x12] ;  /* 0x0000122406037981 */ /* 0x000164000c1e1520 */
.L_x_291:
[----:B------:R-:W-:Y:S05]  /*b0f0*/  BSYNC B1 ;  /* 0x0000000000017941 */ /* 0x000fea0003800000 */
.L_x_290:
        /* <DEDUP_REMOVED lines=9> */
.L_x_293:
[----:B------:R-:W-:Y:S05]  /*b190*/  BSYNC B1 ;  /* 0x0000000000017941 */ /* 0x000fea0003800000 */
.L_x_292:
[----:B-----5:R-:W-:Y:S01]  /*b1a0*/  HADD2.F32 R11, -RZ, R3.H0_H0 ;  /* 0x20000003ff0b7230 */ /* 0x020fe20000004100 */
[----:B--2---:R-:W-:Y:S01]  /*b1b0*/  IADD3 R10, P3, R158, R8, RZ ;  /* 0x000000089e0a7210 */ /* 0x004fe20007f7e0ff */
[----:B------:R-:W-:Y:S01]  /*b1c0*/  BSSY B1, `(.L_x_294) ;  /* 0x0000009000017945 */ /* 0x000fe20003800000 */
[----:B------:R-:W-:Y:S02]  /*b1d0*/  ISETP.GT.AND P2, PT, R0, 0x9, P1 ;  /* 0x000000090000780c */ /* 0x000fe40000f44270 */
[----:B------:R-:W-:-:S04]  /*b1e0*/  FMUL R11, R11, R16 ;  /* 0x000000100b0b7220 */ /* 0x000fc80000400000 */
[----:B------:R-:W-:-:S05]  /*b1f0*/  FFMA R11, R30, R2, R11 ;  /* 0x000000021e0b7223 */ /* 0x000fca000000000b */
[----:B------:R-:W-:Y:S02]  /*b200*/  F2FP.F16.F32.PACK_AB R14, RZ, R11 ;  /* 0x0000000bff0e723e */ /* 0x000fe400000000ff */
[----:B------:R-:W-:-:S05]  /*b210*/  IADD3.X R11, R156, R9, RZ, P3, !PT ;  /* 0x000000099c0b7210 */ /* 0x000fca0001ffe4ff */
[----:B------:R2:W-:Y:S01]  /*b220*/  @P4 STG.E.U16 desc[UR36][R10.64+0x10], R14 ;  /* 0x0000100e0a004986 */ /* 0x0005e2000c101524 */
[----:B------:R-:W-:Y:S05]  /*b230*/  @!P2 BRA `(.L_x_295) ;  /* 0x000000000004a947 */ /* 0x000fea0003800000 */
[----:B------:R0:W5:Y:S02]  /*b240*/  LDG.E.LTC128B.U16 R3, desc[UR36][R12.64+0x12] ;  /* 0x000012240c037981 */ /* 0x000164000c1e1520 */
.L_x_295:
[----:B------:R-:W-:Y:S05]  /*b250*/  BSYNC B1 ;  /* 0x0000000000017941 */ /* 0x000fea0003800000 */
.L_x_294:
[----:B--2--5:R-:W-:Y:S01]  /*b260*/  HADD2.F32 R11, -RZ, R3.H0_H0 ;  /* 0x20000003ff0b7230 */ /* 0x024fe20000004100 */
[----:B------:R-:W-:Y:S01]  /*b270*/  IADD3 R158, P3, P4, R158, R4, R159 ;  /* 0x000000049e9e7210 */ /* 0x000fe20007c7e09f */
[----:B------:R-:W-:Y:S01]  /*b280*/  BSSY B1, `(.L_x_296) ;  /* 0x0000009000017945 */ /* 0x000fe20003800000 */
[----:B------:R-:W-:Y:S02]  /*b290*/  ISETP.GT.AND P5, PT, R0, 0x10, P0 ;  /* 0x000000100000780c */ /* 0x000fe400007a4270 */
[----:B------:R-:W-:Y:S01]  /*b2a0*/  FMUL R10, R11, R16 ;  /* 0x000000100b0a7220 */ /* 0x000fe20000400000 */
[----:B------:R-:W-:-:S03]  /*b2b0*/  IADD3.X R159, R156, R5, R161, P3, P4 ;  /* 0x000000059c9f7210 */ /* 0x000fc60001fe84a1 */
[----:B------:R-:W-:-:S05]  /*b2c0*/  FFMA R10, R31, R2, R10 ;  /* 0x000000021f0a7223 */ /* 0x000fca000000000a */
[----:B------:R-:W-:-:S05]  /*b2d0*/  F2FP.F16.F32.PACK_AB R10, RZ, R10 ;  /* 0x0000000aff0a723e */ /* 0x000fca00000000ff */
[----:B------:R2:W-:Y:S01]  /*b2e0*/  @P2 STG.E.U16 desc[UR36][R158.64+0x12], R10 ;  /* 0x0000120a9e002986 */ /* 0x0005e2000c101524 */
[----:B------:R-:W-:Y:S05]  /*b2f0*/  @!P5 BRA `(.L_x_297) ;  /* 0x000000000004d947 */ /* 0x000fea0003800000 */
[----:B------:R0:W5:Y:S02]  /*b300*/  LDG.E.LTC128B.U16 R3, desc[UR36][R6.64+0x20] ;  /* 0x0000202406037981 */ /* 0x000164000c1e1520 */
.L_x_297:
[----:B------:R-:W-:Y:S05]  /*b310*/  BSYNC B1 ;  /* 0x0000000000017941 */ /* 0x000fea0003800000 */
.L_x_296:
[----:B-----5:R-:W-:Y:S01]  /*b320*/  HADD2.F32 R5, -RZ, R3.H0_H0 ;  /* 0x20000003ff057230 */ /* 0x020fe20000004100 */
        /* <DEDUP_REMOVED lines=8> */
.L_x_299:
[----:B------:R-:W-:Y:S05]  /*b3b0*/  BSYNC B1 ;  /* 0x0000000000017941 */ /* 0x000fea0003800000 */
.L_x_298:
[----:B0----5:R-:W-:Y:S01]  /*b3c0*/  HADD2.F32 R5, -RZ, R3.H0_H0 ;  /* 0x20000003ff057230 */ /* 0x021fe20000004100 */
        /* <DEDUP_REMOVED lines=8> */
.L_x_301:
[----:B------:R-:W-:Y:S05]  /*b450*/  BSYNC B1 ;  /* 0x0000000000017941 */ /* 0x000fea0003800000 */
.L_x_300:
[----:B-----5:R-:W-:Y:S01]  /*b460*/  HADD2.F32 R5, -RZ, R3.H0_H0 ;  /* 0x20000003ff057230 */ /* 0x020fe20000004100 */
[----:B------:R-:W-:Y:S01]  /*b470*/  ISETP.GT.AND P2, PT, R0, 0x11, P1 ;  /* 0x000000110000780c */ /* 0x000fe20000f44270 */
[----:B0-----:R-:W-:Y:S01]  /*b480*/  @P3 IMAD.MOV.U32 R4, RZ, RZ, R158 ;  /* 0x000000ffff043224 */ /* 0x001fe200078e009e */
[----:B------:R-:W-:Y:S02]  /*b490*/  BSSY B1, `(.L_x_302) ;  /* 0x0000009000017945 */ /* 0x000fe40003800000 */
[----:B------:R-:W-:-:S04]  /*b4a0*/  FMUL R5, R5, R16 ;  /* 0x0000001005057220 */ /* 0x000fc80000400000 */
[----:B------:R-:W-:-:S05]  /*b4b0*/  FFMA R5, R34, R2, R5 ;  /* 0x0000000222057223 */ /* 0x000fca0000000005 */
[----:B------:R-:W-:-:S04]  /*b4c0*/  F2FP.F16.F32.PACK_AB R5, RZ, R5 ;  /* 0x00000005ff05723e */ /* 0x000fc800000000ff */
[----:B--2---:R-:W-:Y:S01]  /*b4d0*/  PRMT R10, R5, 0x7610, R10 ;  /* 0x00007610050a7816 */ /* 0x004fe2000000000a */
[----:B------:R-:W-:-:S05]  /*b4e0*/  @P3 IMAD.MOV.U32 R5, RZ, RZ, R159 ;  /* 0x000000ffff053224 */ /* 0x000fca00078e009f */
[----:B------:R0:W-:Y:S01]  /*b4f0*/  @P3 STG.E.U16 desc[UR36][R4.64+0x20], R10 ;  /* 0x0000200a04003986 */ /* 0x0001e2000c101524 */
[----:B------:R-:W-:Y:S05]  /*b500*/  @!P2 BRA `(.L_x_303) ;  /* 0x000000000004a947 */ /* 0x000fea0003800000 */
[----:B------:R2:W5:Y:S02]  /*b510*/  LDG.E.LTC128B.U16 R3, desc[UR36][R12.64+0x22] ;  /* 0x000022240c037981 */ /* 0x000564000c1e1520 */
.L_x_303:
[----:B------:R-:W-:Y:S05]  /*b520*/  BSYNC B1 ;  /* 0x0000000000017941 */ /* 0x000fea0003800000 */
.L_x_302:
[----:B0----5:R-:W-:Y:S01]  /*b530*/  HADD2.F32 R5, -RZ, R3.H0_H0 ;  /* 0x20000003ff057230 */ /* 0x021fe20000004100 */
[----:B------:R-:W-:Y:S01]  /*b540*/  ISETP.GT.AND P3, PT, R0, 0x18, P0 ;  /* 0x000000180000780c */ /* 0x000fe20000764270 */
[----:B------:R-:W-:Y:S03]  /*b550*/  BSSY B1, `(.L_x_304) ;  /* 0x000000a000017945 */ /* 0x000fe60003800000 */
[----:B------:R-:W-:Y:S01]  /*b560*/  FMUL R4, R5, R16 ;  /* 0x0000001005047220 */ /* 0x000fe20000400000 */
[----:B------:R-:W-:-:S03]  /*b570*/  @P2 IMAD.MOV.U32 R5, RZ, RZ, R159 ;  /* 0x000000ffff052224 */ /* 0x000fc600078e009f */
[----:B------:R-:W-:-:S05]  /*b580*/  FFMA R4, R35, R2, R4 ;  /* 0x0000000223047223 */ /* 0x000fca0000000004 */
[----:B------:R-:W-:-:S04]  /*b590*/  F2FP.F16.F32.PACK_AB R4, RZ, R4 ;  /* 0x00000004ff04723e */ /* 0x000fc800000000ff */
[----:B------:R-:W-:Y:S01]  /*b5a0*/  PRMT R10, R4, 0x7610, R10 ;  /* 0x00007610040a7816 */ /* 0x000fe2000000000a */
[----:B------:R-:W-:-:S05]  /*b5b0*/  @P2 IMAD.MOV.U32 R4, RZ, RZ, R158 ;  /* 0x000000ffff042224 */ /* 0x000fca00078e009e */
[----:B------:R0:W-:Y:S01]  /*b5c0*/  @P2 STG.E.U16 desc[UR36][R4.64+0x22], R10 ;  /* 0x0000220a04002986 */ /* 0x0001e2000c101524 */
[----:B------:R-:W-:Y:S05]  /*b5d0*/  @!P3 BRA `(.L_x_305) ;  /* 0x000000000004b947 */ /* 0x000fea0003800000 */
[----:B------:R0:W5:Y:S02]  /*b5e0*/  LDG.E.LTC128B.U16 R3, desc[UR36][R6.64+0x30] ;  /* 0x0000302406037981 */ /* 0x000164000c1e1520 */
.L_x_305:
[----:B------:R-:W-:Y:S05]  /*b5f0*/  BSYNC B1 ;  /* 0x0000000000017941 */ /* 0x000fea0003800000 */
.L_x_304:
        /* <DEDUP_REMOVED lines=9> */
.L_x_307:
[----:B------:R-:W-:Y:S05]  /*b690*/  BSYNC B1 ;  /* 0x0000000000017941 */ /* 0x000fea0003800000 */
.L_x_306:
        /* <DEDUP_REMOVED lines=9> */
.L_x_309:
[----:B------:R-:W-:Y:S05]  /*b730*/  BSYNC B1 ;  /* 0x0000000000017941 */ /* 0x000fea0003800000 */
.L_x_308:
[----:B-----5:R-:W-:Y:S01]  /*b740*/  HADD2.F32 R5, -RZ, R3.H0_H0 ;  /* 0x20000003ff057230 */ /* 0x020fe20000004100 */
[----:B0-----:R-:W-:Y:S01]  /*b750*/  @P3 MOV R4, R158 ;  /* 0x0000009e00043202 */ /* 0x001fe20000000f00 */
[----:B------:R-:W-:Y:S01]  /*b760*/  BSSY B1, `(.L_x_310) ;  /* 0x000000a000017945 */ /* 0x000fe20003800000 */
[----:B------:R-:W-:Y:S02]  /*b770*/  ISETP.GT.AND P2, PT, R0, 0x19, P1 ;  /* 0x000000190000780c */ /* 0x000fe40000f44270 */
[----:B------:R-:W-:-:S04]  /*b780*/  FMUL R5, R5, R16 ;  /* 0x0000001005057220 */ /* 0x000fc80000400000 */
[----:B------:R-:W-:-:S05]  /*b790*/  FFMA R5, R38, R2, R5 ;  /* 0x0000000226057223 */ /* 0x000fca0000000005 */
[----:B------:R-:W-:-:S04]  /*b7a0*/  F2FP.F16.F32.PACK_AB R5, RZ, R5 ;  /* 0x00000005ff05723e */ /* 0x000fc800000000ff */
[----:B------:R-:W-:Y:S01]  /*b7b0*/  PRMT R10, R5, 0x7610, R10 ;  /* 0x00007610050a7816 */ /* 0x000fe2000000000a */
[----:B------:R-:W-:-:S05]  /*b7c0*/  @P3 IMAD.MOV.U32 R5, RZ, RZ, R159 ;  /* 0x000000ffff053224 */ /* 0x000fca00078e009f */
[----:B------:R0:W-:Y:S01]  /*b7d0*/  @P3 STG.E.U16 desc[UR36][R4.64+0x30], R10 ;  /* 0x0000300a04003986 */ /* 0x0001e2000c101524 */
[----:B------:R-:W-:Y:S05]  /*b7e0*/  @!P2 BRA `(.L_x_311) ;  /* 0x000000000004a947 */ /* 0x000fea0003800000 */
[----:B------:R0:W5:Y:S02]  /*b7f0*/  LDG.E.LTC128B.U16 R3, desc[UR36][R12.64+0x32] ;  /* 0x000032240c037981 */ /* 0x000164000c1e1520 */
.L_x_311:
[----:B------:R-:W-:Y:S05]  /*b800*/  BSYNC B1 ;  /* 0x0000000000017941 */ /* 0x000fea0003800000 */
.L_x_310:
        /* <DEDUP_REMOVED lines=12> */
.L_x_313:
[----:B------:R-:W-:Y:S05]  /*b8d0*/  BSYNC B1 ;  /* 0x0000000000017941 */ /* 0x000fea0003800000 */
.L_x_312:
        /* <DEDUP_REMOVED lines=9> */
.L_x_315:
[----:B------:R-:W-:Y:S05]  /*b970*/  BSYNC B1 ;  /* 0x0000000000017941 */ /* 0x000fea0003800000 */
.L_x_314:
        /* <DEDUP_REMOVED lines=9> */
.L_x_317:
[----:B------:R-:W-:Y:S05]  /*ba10*/  BSYNC B1 ;  /* 0x0000000000017941 */ /* 0x000fea0003800000 */
.L_x_316:
[----:B-----5:R-:W-:Y:S01]  /*ba20*/  HADD2.F32 R5, -RZ, R3.H0_H0 ;  /* 0x20000003ff057230 */ /* 0x020fe20000004100 */
[----:B------:R-:W-:Y:S01]  /*ba30*/  ISETP.GT.AND P2, PT, R0, 0x21, P1 ;  /* 0x000000210000780c */ /* 0x000fe20000f44270 */
[----:B0-----:R-:W-:Y:S01]  /*ba40*/  @P3 IMAD.MOV.U32 R4, RZ, RZ, R158 ;  /* 0x000000ffff043224 */ /* 0x001fe200078e009e */
[----:B------:R-:W-:Y:S02]  /*ba50*/  BSSY B1, `(.L_x_318) ;  /* 0x0000009000017945 */ /* 0x000fe40003800000 */
[----:B------:R-:W-:-:S04]  /*ba60*/  FMUL R5, R5, R16 ;  /* 0x0000001005057220 */ /* 0x000fc80000400000 */
[----:B------:R-:W-:-:S05]  /*ba70*/  FFMA R5, R42, R2, R5 ;  /* 0x000000022a057223 */ /* 0x000fca0000000005 */
[----:B------:R-:W-:-:S04]  /*ba80*/  F2FP.F16.F32.PACK_AB R5, RZ, R5 ;  /* 0x00000005ff05723e */ /* 0x000fc800000000ff */
[----:B------:R-:W-:Y:S02]  /*ba90*/  PRMT R10, R5, 0x7610, R10 ;  /* 0x00007610050a7816 */ /* 0x000fe4000000000a */
[----:B------:R-:W-:-:S05]  /*baa0*/  @P3 MOV R5, R159 ;  /* 0x0000009f00053202 */ /* 0x000fca0000000f00 */
[----:B------:R0:W-:Y:S01]  /*bab0*/  @P3 STG.E.U16 desc[UR36][R4.64+0x40], R10 ;  /* 0x0000400a04003986 */ /* 0x0001e2000c101524 */
[----:B------:R-:W-:Y:S05]  /*bac0*/  @!P2 BRA `(.L_x_319) ;  /* 0x000000000004a947 */ /* 0x000fea0003800000 */
[----:B------:R0:W5:Y:S02]  /*bad0*/  LDG.E.LTC128B.U16 R3, desc[UR36][R12.64+0x42] ;  /* 0x000042240c037981 */ /* 0x000164000c1e1520 */
.L_x_319:
[----:B------:R-:W-:Y:S05]  /*bae0*/  BSYNC B1 ;  /* 0x0000000000017941 */ /* 0x000fea0003800000 */
.L_x_318:
        /* <DEDUP_REMOVED lines=12> */
.L_x_321:
[----:B------:R-:W-:Y:S05]  /*bbb0*/  BSYNC B1 ;  /* 0x0000000000017941 */ /* 0x000fea0003800000 */
.L_x_320:
        /* <DEDUP_REMOVED lines=9> */
.L_x_323:
[----:B------:R-:W-:Y:S05]  /*bc50*/  BSYNC B1 ;  /* 0x0000000000017941 */ /* 0x000fea0003800000 */
.L_x_322:
        /* <DEDUP_REMOVED lines=9> */
.L_x_325:
[----:B------:R-:W-:Y:S05]  /*bcf0*/  BSYNC B1 ;  /* 0x0000000000017941 */ /* 0x000fea0003800000 */
.L_x_324:
[----:B-----5:R-:W-:Y:S01]  /*bd00*/  HADD2.F32 R5, -RZ, R3.H0_H0 ;  /* 0x20000003ff057230 */ /* 0x020fe20000004100 */
[----:B------:R-:W-:Y:S01]  /*bd10*/  ISETP.GT.AND P2, PT, R0, 0x29, P1 ;  /* 0x000000290000780c */ /* 0x000fe20000f44270 */
[----:B0-----:R-:W-:Y:S01]  /*bd20*/  @P3 IMAD.MOV.U32 R4, RZ, RZ, R158 ;  /* 0x000000ffff043224 */ /* 0x001fe200078e009e */
[----:B------:R-:W-:Y:S02]  /*bd30*/  BSSY B1, `(.L_x_326) ;  /* 0x0000009000017945 */ /* 0x000fe40003800000 */
        /* <DEDUP_REMOVED lines=8> */
.L_x_327:
[----:B------:R-:W-:Y:S05]  /*bdc0*/  BSYNC B1 ;  /* 0x0000000000017941 */ /* 0x000fea0003800000 */
.L_x_326:
[----:B0----5:R-:W-:Y:S01]  /*bdd0*/  HADD2.F32 R5, -RZ, R3.H0_H0 ;  /* 0x20000003ff057230 */ /* 0x021fe20000004100 */
[----:B------:R-:W-:Y:S01]  /*bde0*/  ISETP.GT.AND P3, PT, R0, 0x30, P0 ;  /* 0x000000300000780c */ /* 0x000fe20000764270 */
[----:B------:R-:W-:Y:S03]  /*bdf0*/  BSSY B1, `(.L_x_328) ;  /* 0x000000a000017945 */ /* 0x000fe60003800000 */
[----:B------:R-:W-:Y:S01]  /*be00*/  FMUL R4, R5, R16 ;  /* 0x0000001005047220 */ /* 0x000fe20000400000 */
[----:B------:R-:W-:-:S03]  /*be10*/  @P2 IMAD.MOV.U32 R5, RZ, RZ, R159 ;  /* 0x000000ffff052224 */ /* 0x000fc600078e009f */
[----:B------:R-:W-:-:S05]  /*be20*/  FFMA R4, R47, R2, R4 ;  /* 0x000000022f047223 */ /* 0x000fca0000000004 */
[----:B------:R-:W-:-:S04]  /*be30*/  F2FP.F16.F32.PACK_AB R4, RZ, R4 ;  /* 0x00000004ff04723e */ /* 0x000fc800000000ff */
[----:B------:R-:W-:Y:S02]  /*be40*/  PRMT R10, R4, 0x7610, R10 ;  /* 0x00007610040a7816 */ /* 0x000fe4000000000a */
[----:B------:R-:W-:-:S05]  /*be50*/  @P2 MOV R4, R158 ;  /* 0x0000009e00042202 */ /* 0x000fca0000000f00 */
[----:B------:R0:W-:Y:S01]  /*be60*/  @P2 STG.E.U16 desc[UR36][R4.64+0x52], R10 ;  /* 0x0000520a04002986 */ /* 0x0001e2000c101524 */
[----:B------:R-:W-:Y:S05]  /*be70*/  @!P3 BRA `(.L_x_329) ;  /* 0x000000000004b947 */ /* 0x000fea0003800000 */
[----:B------:R0:W5:Y:S02]  /*be80*/  LDG.E.LTC128B.U16 R3, desc[UR36][R6.64+0x60] ;  /* 0x0000602406037981 */ /* 0x000164000c1e1520 */
.L_x_329:
[----:B------:R-:W-:Y:S05]  /*be90*/  BSYNC B1 ;  /* 0x0000000000017941 */ /* 0x000fea0003800000 */
.L_x_328:
        /* <DEDUP_REMOVED lines=9> */
.L_x_331:
[----:B------:R-:W-:Y:S05]  /*bf30*/  BSYNC B1 ;  /* 0x0000000000017941 */ /* 0x000fea0003800000 */
.L_x_330:
        /* <DEDUP_REMOVED lines=9> */
.L_x_333:
[----:B------:R-:W-:Y:S05]  /*bfd0*/  BSYNC B1 ;  /* 0x0000000000017941 */ /* 0x000fea0003800000 */
.L_x_332:
        /* <DEDUP_REMOVED lines=12> */
.L_x_335:
[----:B------:R-:W-:Y:S05]  /*c0a0*/  BSYNC B1 ;  /* 0x0000000000017941 */ /* 0x000fea0003800000 */
.L_x_334:
[----:B0----5:R-:W-:Y:S01]  /*c0b0*/  HADD2.F32 R5, -RZ, R3.H0_H0 ;  /* 0x20000003ff057230 */ /* 0x021fe20000004100 */
[----:B------:R-:W-:Y:S01]  /*c0c0*/  ISETP.GT.AND P3, PT, R0, 0x38, P0 ;  /* 0x000000380000780c */ /* 0x000fe20000764270 */
[----:B------:R-:W-:Y:S03]  /*c0d0*/  BSSY B1, `(.L_x_336) ;  /* 0x000000a000017945 */ /* 0x000fe60003800000 */
[----:B------:R-:W-:Y:S01]  /*c0e0*/  FMUL R4, R5, R16 ;  /* 0x0000001005047220 */ /* 0x000fe20000400000 */
[----:B------:R-:W-:-:S03]  /*c0f0*/  @P2 MOV R5, R159 ;  /* 0x0000009f00052202 */ /* 0x000fc60000000f00 */
[----:B------:R-:W-:-:S05]  /*c100*/  FFMA R4, R51, R2, R4 ;  /* 0x0000000233047223 */ /* 0x000fca0000000004 */
[----:B------:R-:W-:-:S04]  /*c110*/  F2FP.F16.F32.PACK_AB R4, RZ, R4 ;  /* 0x00000004ff04723e */ /* 0x000fc800000000ff */
[----:B------:R-:W-:Y:S01]  /*c120*/  PRMT R10, R4, 0x7610, R10 ;  /* 0x00007610040a7816 */ /* 0x000fe2000000000a */
[----:B------:R-:W-:-:S05]  /*c130*/  @P2 IMAD.MOV.U32 R4, RZ, RZ, R158 ;  /* 0x000000ffff042224 */ /* 0x000fca00078e009e */
[----:B------:R0:W-:Y:S01]  /*c140*/  @P2 STG.E.U16 desc[UR36][R4.64+0x62], R10 ;  /* 0x0000620a04002986 */ /* 0x0001e2000c101524 */
[----:B------:R-:W-:Y:S05]  /*c150*/  @!P3 BRA `(.L_x_337) ;  /* 0x000000000004b947 */ /* 0x000fea0003800000 */
[----:B------:R0:W5:Y:S02]  /*c160*/  LDG.E.LTC128B.U16 R3, desc[UR36][R6.64+0x70] ;  /* 0x0000702406037981 */ /* 0x000164000c1e1520 */
.L_x_337:
[----:B------:R-:W-:Y:S05]  /*c170*/  BSYNC B1 ;  /* 0x0000000000017941 */ /* 0x000fea0003800000 */
.L_x_336:
        /* <DEDUP_REMOVED lines=9> */
.L_x_339:
[----:B------:R-:W-:Y:S05]  /*c210*/  BSYNC B1 ;  /* 0x0000000000017941 */ /* 0x000fea0003800000 */
.L_x_338:
        /* <DEDUP_REMOVED lines=9> */
.L_x_341:
[----:B------:R-:W-:Y:S05]  /*c2b0*/  BSYNC B1 ;  /* 0x0000000000017941 */ /* 0x000fea0003800000 */
.L_x_340:
        /* <DEDUP_REMOVED lines=12> */
.L_x_343:
[----:B------:R-:W-:Y:S05]  /*c380*/  BSYNC B1 ;  /* 0x0000000000017941 */ /* 0x000fea0003800000 */
.L_x_342:
        /* <DEDUP_REMOVED lines=12> */
.L_x_345:
[----:B------:R-:W-:Y:S05]  /*c450*/  BSYNC B1 ;  /* 0x0000000000017941 */ /* 0x000fea0003800000 */
.L_x_344:
        /* <DEDUP_REMOVED lines=9> */
.L_x_347:
[----:B------:R-:W-:Y:S05]  /*c4f0*/  BSYNC B1 ;  /* 0x0000000000017941 */ /* 0x000fea0003800000 */
.L_x_346:
        /* <DEDUP_REMOVED lines=9> */
.L_x_349:
[----:B------:R-:W-:Y:S05]  /*c590*/  BSYNC B1 ;  /* 0x0000000000017941 */ /* 0x000fea0003800000 */
.L_x_348:
        /* <DEDUP_REMOVED lines=12> */
.L_x_351:
[----:B------:R-:W-:Y:S05]  /*c660*/  BSYNC B1 ;  /* 0x0000000000017941 */ /* 0x000fea0003800000 */
.L_x_350:
        /* <DEDUP_REMOVED lines=12> */
.L_x_353:
[----:B------:R-:W-:Y:S05]  /*c730*/  BSYNC B1 ;  /* 0x0000000000017941 */ /* 0x000fea0003800000 */
.L_x_352:
        /* <DEDUP_REMOVED lines=9> */
.L_x_355:
[----:B------:R-:W-:Y:S05]  /*c7d0*/  BSYNC B1 ;  /* 0x0000000000017941 */ /* 0x000fea0003800000 */
.L_x_354:
        /* <DEDUP_REMOVED lines=9> */
.L_x_357:
[----:B------:R-:W-:Y:S05]  /*c870*/  BSYNC B1 ;  /* 0x0000000000017941 */ /* 0x000fea0003800000 */
.L_x_356:
        /* <DEDUP_REMOVED lines=12> */
.L_x_359:
[----:B------:R-:W-:Y:S05]  /*c940*/  BSYNC B1 ;  /* 0x0000000000017941 */ /* 0x000fea0003800000 */
.L_x_358:
        /* <DEDUP_REMOVED lines=12> */
.L_x_361:
[----:B------:R-:W-:Y:S05]  /*ca10*/  BSYNC B1 ;  /* 0x0000000000017941 */ /* 0x000fea0003800000 */
.L_x_360:
        /* <DEDUP_REMOVED lines=9> */
.L_x_363:
[----:B------:R-:W-:Y:S05]  /*cab0*/  BSYNC B1 ;  /* 0x0000000000017941 */ /* 0x000fea0003800000 */
.L_x_362:
        /* <DEDUP_REMOVED lines=9> */
.L_x_365:
[----:B------:R-:W-:Y:S05]  /*cb50*/  BSYNC B1 ;  /* 0x0000000000017941 */ /* 0x000fea0003800000 */
.L_x_364:
        /* <DEDUP_REMOVED lines=12> */
.L_x_367:
[----:B------:R-:W-:Y:S05]  /*cc20*/  BSYNC B1 ;  /* 0x0000000000017941 */ /* 0x000fea0003800000 */
.L_x_366:
        /* <DEDUP_REMOVED lines=12> */
.L_x_369:
[----:B------:R-:W-:Y:S05]  /*ccf0*/  BSYNC B1 ;  /* 0x0000000000017941 */ /* 0x000fea0003800000 */
.L_x_368:
        /* <DEDUP_REMOVED lines=9> */
.L_x_371:
[----:B------:R-:W-:Y:S05]  /*cd90*/  BSYNC B1 ;  /* 0x0000000000017941 */ /* 0x000fea0003800000 */
.L_x_370:
        /* <DEDUP_REMOVED lines=9> */
.L_x_373:
[----:B------:R-:W-:Y:S05]  /*ce30*/  BSYNC B1 ;  /* 0x0000000000017941 */ /* 0x000fea0003800000 */
.L_x_372:
        /* <DEDUP_REMOVED lines=12> */
.L_x_375:
[----:B------:R-:W-:Y:S05]  /*cf00*/  BSYNC B1 ;  /* 0x0000000000017941 */ /* 0x000fea0003800000 */
.L_x_374:
        /* <DEDUP_REMOVED lines=12> */
.L_x_377:
[----:B------:R-:W-:Y:S05]  /*cfd0*/  BSYNC B1 ;  /* 0x0000000000017941 */ /* 0x000fea0003800000 */
.L_x_376:
        /* <DEDUP_REMOVED lines=9> */
.L_x_379:
[----:B------:R-:W-:Y:S05]  /*d070*/  BSYNC B1 ;  /* 0x0000000000017941 */ /* 0x000fea0003800000 */
.L_x_378:
        /* <DEDUP_REMOVED lines=9> */
.L_x_381:
[----:B------:R-:W-:Y:S05]  /*d110*/  BSYNC B1 ;  /* 0x0000000000017941 */ /* 0x000fea0003800000 */
.L_x_380:
        /* <DEDUP_REMOVED lines=12> */
.L_x_383:
[----:B------:R-:W-:Y:S05]  /*d1e0*/  BSYNC B1 ;  /* 0x0000000000017941 */ /* 0x000fea0003800000 */
.L_x_382:
        /* <DEDUP_REMOVED lines=12> */
.L_x_385:
[----:B------:R-:W-:Y:S05]  /*d2b0*/  BSYNC B1 ;  /* 0x0000000000017941 */ /* 0x000fea0003800000 */
.L_x_384:
        /* <DEDUP_REMOVED lines=9> */
.L_x_387:
[----:B------:R-:W-:Y:S05]  /*d350*/  BSYNC B1 ;  /* 0x0000000000017941 */ /* 0x000fea0003800000 */
.L_x_386:
        /* <DEDUP_REMOVED lines=9> */
.L_x_389:
[----:B------:R-:W-:Y:S05]  /*d3f0*/  BSYNC B1 ;  /* 0x0000000000017941 */ /* 0x000fea0003800000 */
.L_x_388:
        /* <DEDUP_REMOVED lines=12> */
.L_x_391:
[----:B------:R-:W-:Y:S05]  /*d4c0*/  BSYNC B1 ;  /* 0x0000000000017941 */ /* 0x000fea0003800000 */
.L_x_390:
        /* <DEDUP_REMOVED lines=12> */
.L_x_393:
[----:B------:R-:W-:Y:S05]  /*d590*/  BSYNC B1 ;  /* 0x0000000000017941 */ /* 0x000fea0003800000 */
.L_x_392:
        /* <DEDUP_REMOVED lines=9> */
.L_x_395:
[----:B------:R-:W-:Y:S05]  /*d630*/  BSYNC B1 ;  /* 0x0000000000017941 */ /* 0x000fea0003800000 */
.L_x_394:
        /* <DEDUP_REMOVED lines=9> */
.L_x_397:
[----:B------:R-:W-:Y:S05]  /*d6d0*/  BSYNC B1 ;  /* 0x0000000000017941 */ /* 0x000fea0003800000 */
.L_x_396:
        /* <DEDUP_REMOVED lines=12> */
.L_x_399:
[----:B------:R-:W-:Y:S05]  /*d7a0*/  BSYNC B1 ;  /* 0x0000000000017941 */ /* 0x000fea0003800000 */
.L_x_398:
        /* <DEDUP_REMOVED lines=12> */
.L_x_401:
[----:B------:R-:W-:Y:S05]  /*d870*/  BSYNC B1 ;  /* 0x0000000000017941 */ /* 0x000fea0003800000 */
.L_x_400:
        /* <DEDUP_REMOVED lines=9> */
.L_x_403:
[----:B------:R-:W-:Y:S05]  /*d910*/  BSYNC B1 ;  /* 0x0000000000017941 */ /* 0x000fea0003800000 */
.L_x_402:
        /* <DEDUP_REMOVED lines=9> */
.L_x_405:
[----:B------:R-:W-:Y:S05]  /*d9b0*/  BSYNC B1 ;  /* 0x0000000000017941 */ /* 0x000fea0003800000 */
.L_x_404:
        /* <DEDUP_REMOVED lines=12> */
.L_x_407:
[----:B------:R-:W-:Y:S05]  /*da80*/  BSYNC B1 ;  /* 0x0000000000017941 */ /* 0x000fea0003800000 */
.L_x_406:
        /* <DEDUP_REMOVED lines=12> */
.L_x_409:
[----:B------:R-:W-:Y:S05]  /*db50*/  BSYNC B1 ;  /* 0x0000000000017941 */ /* 0x000fea0003800000 */
.L_x_408:
        /* <DEDUP_REMOVED lines=9> */
.L_x_411:
[----:B------:R-:W-:Y:S05]  /*dbf0*/  BSYNC B1 ;  /* 0x0000000000017941 */ /* 0x000fea0003800000 */
.L_x_410:
        /* <DEDUP_REMOVED lines=9> */
.L_x_413:
[----:B------:R-:W-:Y:S05]  /*dc90*/  BSYNC B1 ;  /* 0x0000000000017941 */ /* 0x000fea0003800000 */
.L_x_412:
        /* <DEDUP_REMOVED lines=12> */
.L_x_415:
[----:B------:R-:W-:Y:S05]  /*dd60*/  BSYNC B1 ;  /* 0x0000000000017941 */ /* 0x000fea0003800000 */
.L_x_414:
        /* <DEDUP_REMOVED lines=12> */
.L_x_417:
[----:B------:R-:W-:Y:S05]  /*de30*/  BSYNC B1 ;  /* 0x0000000000017941 */ /* 0x000fea0003800000 */
.L_x_416:
        /* <DEDUP_REMOVED lines=9> */
.L_x_419:
[----:B------:R-:W-:Y:S05]  /*ded0*/  BSYNC B1 ;  /* 0x0000000000017941 */ /* 0x000fea0003800000 */
.L_x_418:
        /* <DEDUP_REMOVED lines=9> */
.L_x_421:
[----:B------:R-:W-:Y:S05]  /*df70*/  BSYNC B1 ;  /* 0x0000000000017941 */ /* 0x000fea0003800000 */
.L_x_420:
        /* <DEDUP_REMOVED lines=12> */
.L_x_423:
[----:B------:R-:W-:Y:S05]  /*e040*/  BSYNC B1 ;  /* 0x0000000000017941 */ /* 0x000fea0003800000 */
.L_x_422:
        /* <DEDUP_REMOVED lines=12> */
.L_x_425:
[----:B------:R-:W-:Y:S05]  /*e110*/  BSYNC B1 ;  /* 0x0000000000017941 */ /* 0x000fea0003800000 */
.L_x_424:
        /* <DEDUP_REMOVED lines=9> */
.L_x_427:
[----:B------:R-:W-:Y:S05]  /*e1b0*/  BSYNC B1 ;  /* 0x0000000000017941 */ /* 0x000fea0003800000 */
.L_x_426:
        /* <DEDUP_REMOVED lines=9> */
.L_x_429:
[----:B------:R-:W-:Y:S05]  /*e250*/  BSYNC B1 ;  /* 0x0000000000017941 */ /* 0x000fea0003800000 */
.L_x_428:
        /* <DEDUP_REMOVED lines=12> */
.L_x_431:
[----:B------:R-:W-:Y:S05]  /*e320*/  BSYNC B1 ;  /* 0x0000000000017941 */ /* 0x000fea0003800000 */
.L_x_430:
        /* <DEDUP_REMOVED lines=12> */
.L_x_433:
[----:B------:R-:W-:Y:S05]  /*e3f0*/  BSYNC B1 ;  /* 0x0000000000017941 */ /* 0x000fea0003800000 */
.L_x_432:
        /* <DEDUP_REMOVED lines=9> */
.L_x_435:
[----:B------:R-:W-:Y:S05]  /*e490*/  BSYNC B1 ;  /* 0x0000000000017941 */ /* 0x000fea0003800000 */
.L_x_434:
        /* <DEDUP_REMOVED lines=9> */
.L_x_437:
[----:B------:R-:W-:Y:S05]  /*e530*/  BSYNC B1 ;  /* 0x0000000000017941 */ /* 0x000fea0003800000 */
.L_x_436:
        /* <DEDUP_REMOVED lines=12> */
.L_x_439:
[----:B------:R-:W-:Y:S05]  /*e600*/  BSYNC B1 ;  /* 0x0000000000017941 */ /* 0x000fea0003800000 */
.L_x_438:
        /* <DEDUP_REMOVED lines=12> */
.L_x_441:
[----:B------:R-:W-:Y:S05]  /*e6d0*/  BSYNC B1 ;  /* 0x0000000000017941 */ /* 0x000fea0003800000 */
.L_x_440:
        /* <DEDUP_REMOVED lines=9> */
.L_x_443:
[----:B------:R-:W-:Y:S05]  /*e770*/  BSYNC B1 ;  /* 0x0000000000017941 */ /* 0x000fea0003800000 */
.L_x_442:
        /* <DEDUP_REMOVED lines=9> */
.L_x_445:
[----:B------:R-:W-:Y:S05]  /*e810*/  BSYNC B1 ;  /* 0x0000000000017941 */ /* 0x000fea0003800000 */
.L_x_444:
        /* <DEDUP_REMOVED lines=12> */
.L_x_447:
[----:B------:R-:W-:Y:S05]  /*e8e0*/  BSYNC B1 ;  /* 0x0000000000017941 */ /* 0x000fea0003800000 */
.L_x_446:
        /* <DEDUP_REMOVED lines=12> */
.L_x_449:
[----:B------:R-:W-:Y:S05]  /*e9b0*/  BSYNC B1 ;  /* 0x0000000000017941 */ /* 0x000fea0003800000 */
.L_x_448:
        /* <DEDUP_REMOVED lines=9> */
.L_x_451:
[----:B------:R-:W-:Y:S05]  /*ea50*/  BSYNC B1 ;  /* 0x0000000000017941 */ /* 0x000fea0003800000 */
.L_x_450:
        /* <DEDUP_REMOVED lines=9> */
.L_x_453:
[----:B------:R-:W-:Y:S05]  /*eaf0*/  BSYNC B1 ;  /* 0x0000000000017941 */ /* 0x000fea0003800000 */
.L_x_452:
        /* <DEDUP_REMOVED lines=12> */
.L_x_455:
[----:B------:R-:W-:Y:S05]  /*ebc0*/  BSYNC B1 ;  /* 0x0000000000017941 */ /* 0x000fea0003800000 */
.L_x_454:
        /* <DEDUP_REMOVED lines=12> */
.L_x_457:
[----:B------:R-:W-:Y:S05]  /*ec90*/  BSYNC B1 ;  /* 0x0000000000017941 */ /* 0x000fea0003800000 */
.L_x_456:
        /* <DEDUP_REMOVED lines=9> */
.L_x_459:
[----:B------:R-:W-:Y:S05]  /*ed30*/  BSYNC B1 ;  /* 0x0000000000017941 */ /* 0x000fea0003800000 */
.L_x_458:
        /* <DEDUP_REMOVED lines=9> */
.L_x_461:
[----:B------:R-:W-:Y:S05]  /*edd0*/  BSYNC B1 ;  /* 0x0000000000017941 */ /* 0x000fea0003800000 */
.L_x_460:
        /* <DEDUP_REMOVED lines=12> */
.L_x_463:
[----:B------:R-:W-:Y:S05]  /*eea0*/  BSYNC B1 ;  /* 0x0000000000017941 */ /* 0x000fea0003800000 */
.L_x_462:
        /* <DEDUP_REMOVED lines=12> */
.L_x_465:
[----:B------:R-:W-:Y:S05]  /*ef70*/  BSYNC B1 ;  /* 0x0000000000017941 */ /* 0x000fea0003800000 */
.L_x_464:
        /* <DEDUP_REMOVED lines=9> */
.L_x_467:
[----:B------:R-:W-:Y:S05]  /*f010*/  BSYNC B1 ;  /* 0x0000000000017941 */ /* 0x000fea0003800000 */
.L_x_466:
        /* <DEDUP_REMOVED lines=9> */
.L_x_469:
[----:B------:R-:W-:Y:S05]  /*f0b0*/  BSYNC B1 ;  /* 0x0000000000017941 */ /* 0x000fea0003800000 */
.L_x_468:
        /* <DEDUP_REMOVED lines=12> */
.L_x_471:
[----:B------:R-:W-:Y:S05]  /*f180*/  BSYNC B1 ;  /* 0x0000000000017941 */ /* 0x000fea0003800000 */
.L_x_470:
        /* <DEDUP_REMOVED lines=12> */
.L_x_473:
[----:B------:R-:W-:Y:S05]  /*f250*/  BSYNC B1 ;  /* 0x0000000000017941 */ /* 0x000fea0003800000 */
.L_x_472:
        /* <DEDUP_REMOVED lines=9> */
.L_x_475:
[----:B------:R-:W-:Y:S05]  /*f2f0*/  BSYNC B1 ;  /* 0x0000000000017941 */ /* 0x000fea0003800000 */
.L_x_474:
        /* <DEDUP_REMOVED lines=9> */
.L_x_477:
[----:B------:R-:W-:Y:S05]  /*f390*/  BSYNC B1 ;  /* 0x0000000000017941 */ /* 0x000fea0003800000 */
.L_x_476:
        /* <DEDUP_REMOVED lines=12> */
.L_x_479:
[----:B------:R-:W-:Y:S05]  /*f460*/  BSYNC B1 ;  /* 0x0000000000017941 */ /* 0x000fea0003800000 */
.L_x_478:
        /* <DEDUP_REMOVED lines=12> */
.L_x_481:
[----:B------:R-:W-:Y:S05]  /*f530*/  BSYNC B1 ;  /* 0x0000000000017941 */ /* 0x000fea0003800000 */
.L_x_480:
        /* <DEDUP_REMOVED lines=9> */
.L_x_483:
[----:B------:R-:W-:Y:S05]  /*f5d0*/  BSYNC B1 ;  /* 0x0000000000017941 */ /* 0x000fea0003800000 */
.L_x_482:
        /* <DEDUP_REMOVED lines=9> */
.L_x_485:
[----:B------:R-:W-:Y:S05]  /*f670*/  BSYNC B1 ;  /* 0x0000000000017941 */ /* 0x000fea0003800000 */
.L_x_484:
        /* <DEDUP_REMOVED lines=12> */
.L_x_487:
[----:B------:R-:W-:Y:S05]  /*f740*/  BSYNC B1 ;  /* 0x0000000000017941 */ /* 0x000fea0003800000 */
.L_x_486:
        /* <DEDUP_REMOVED lines=12> */
.L_x_489:
[----:B------:R-:W-:Y:S05]  /*f810*/  BSYNC B1 ;  /* 0x0000000000017941 */ /* 0x000fea0003800000 */
.L_x_488:
        /* <DEDUP_REMOVED lines=9> */
.L_x_491:
[----:B------:R-:W-:Y:S05]  /*f8b0*/  BSYNC B1 ;  /* 0x0000000000017941 */ /* 0x000fea0003800000 */
.L_x_490:
        /* <DEDUP_REMOVED lines=9> */
.L_x_493:
[----:B------:R-:W-:Y:S05]  /*f950*/  BSYNC B1 ;  /* 0x0000000000017941 */ /* 0x000fea0003800000 */
.L_x_492:
        /* <DEDUP_REMOVED lines=12> */
.L_x_495:
[----:B------:R-:W-:Y:S05]  /*fa20*/  BSYNC B1 ;  /* 0x0000000000017941 */ /* 0x000fea0003800000 */
.L_x_494:
        /* <DEDUP_REMOVED lines=12> */
.L_x_497:
[----:B------:R-:W-:Y:S05]  /*faf0*/  BSYNC B1 ;  /* 0x0000000000017941 */ /* 0x000fea0003800000 */
.L_x_496:
        /* <DEDUP_REMOVED lines=9> */
.L_x_499:
[----:B------:R-:W-:Y:S05]  /*fb90*/  BSYNC B1 ;  /* 0x0000000000017941 */ /* 0x000fea0003800000 */
.L_x_498:
        /* <DEDUP_REMOVED lines=9> */
.L_x_501:
[----:B------:R-:W-:Y:S05]  /*fc30*/  BSYNC B1 ;  /* 0x0000000000017941 */ /* 0x000fea0003800000 */
.L_x_500:
        /* <DEDUP_REMOVED lines=12> */
.L_x_503:
[----:B------:R-:W-:Y:S05]  /*fd00*/  BSYNC B1 ;  /* 0x0000000000017941 */ /* 0x000fea0003800000 */
.L_x_502:
        /* <DEDUP_REMOVED lines=12> */
.L_x_505:
[----:B------:R-:W-:Y:S05]  /*fdd0*/  BSYNC B1 ;  /* 0x0000000000017941 */ /* 0x000fea0003800000 */
.L_x_504:
        /* <DEDUP_REMOVED lines=9> */
.L_x_507:
[----:B------:R-:W-:Y:S05]  /*fe70*/  BSYNC B1 ;  /* 0x0000000000017941 */ /* 0x000fea0003800000 */
.L_x_506:
        /* <DEDUP_REMOVED lines=9> */
.L_x_509:
[----:B------:R-:W-:Y:S05]  /*ff10*/  BSYNC B1 ;  /* 0x0000000000017941 */ /* 0x000fea0003800000 */
.L_x_508:
        /* <DEDUP_REMOVED lines=12> */
.L_x_511:
[----:B------:R-:W-:Y:S05]  /*ffe0*/  BSYNC B1 ;  /* 0x0000000000017941 */ /* 0x000fea0003800000 */
.L_x_510:
        /* <DEDUP_REMOVED lines=12> */
.L_x_513:
[----:B------:R-:W-:Y:S05]  /*100b0*/  BSYNC B1 ;  /* 0x0000000000017941 */ /* 0x000fea0003800000 */
.L_x_512:
        /* <DEDUP_REMOVED lines=9> */
.L_x_515:
[----:B------:R-:W-:Y:S05]  /*10150*/  BSYNC B1 ;  /* 0x0000000000017941 */ /* 0x000fea0003800000 */
.L_x_514:
        /* <DEDUP_REMOVED lines=9> */
.L_x_517:
[----:B------:R-:W-:Y:S05]  /*101f0*/  BSYNC B1 ;  /* 0x0000000000017941 */ /* 0x000fea0003800000 */
.L_x_516:
        /* <DEDUP_REMOVED lines=12> */
.L_x_519:
[----:B------:R-:W-:Y:S05]  /*102c0*/  BSYNC B1 ;  /* 0x0000000000017941 */ /* 0x000fea0003800000 */
.L_x_518:
        /* <DEDUP_REMOVED lines=12> */
.L_x_521:
[----:B------:R-:W-:Y:S05]  /*10390*/  BSYNC B1 ;  /* 0x0000000000017941 */ /* 0x000fea0003800000 */
.L_x_520:
        /* <DEDUP_REMOVED lines=9> */
.L_x_523:
[----:B------:R-:W-:Y:S05]  /*10430*/  BSYNC B1 ;  /* 0x0000000000017941 */ /* 0x000fea0003800000 */
.L_x_522:
        /* <DEDUP_REMOVED lines=9> */
.L_x_525:
[----:B------:R-:W-:Y:S05]  /*104d0*/  BSYNC B1 ;  /* 0x0000000000017941 */ /* 0x000fea0003800000 */
.L_x_524:
        /* <DEDUP_REMOVED lines=12> */
.L_x_527:
[----:B------:R-:W-:Y:S05]  /*105a0*/  BSYNC B1 ;  /* 0x0000000000017941 */ /* 0x000fea0003800000 */
.L_x_526:
        /* <DEDUP_REMOVED lines=12> */
.L_x_529:
[----:B------:R-:W-:Y:S05]  /*10670*/  BSYNC B1 ;  /* 0x0000000000017941 */ /* 0x000fea0003800000 */
.L_x_528:
        /* <DEDUP_REMOVED lines=9> */
.L_x_531:
[----:B------:R-:W-:Y:S05]  /*10710*/  BSYNC B1 ;  /* 0x0000000000017941 */ /* 0x000fea0003800000 */
.L_x_530:
        /* <DEDUP_REMOVED lines=9> */
.L_x_533:
[----:B------:R-:W-:Y:S05]  /*107b0*/  BSYNC B1 ;  /* 0x0000000000017941 */ /* 0x000fea0003800000 */
.L_x_532:
[----:B-----5:R-:W-:Y:S01]  /*107c0*/  HADD2.F32 R5, -RZ, R3.H0_H0 ;  /* 0x20000003ff057230 */ /* 0x020fe20000004100 */
[----:B------:R-:W-:Y:S01]  /*107d0*/  ISETP.GT.AND P1, PT, R0, 0xf9, P1 ;  /* 0x000000f90000780c */ /* 0x000fe20000f24270 */
[----:B0-----:R-:W-:Y:S01]  /*107e0*/  @P2 IMAD.MOV.U32 R4, RZ, RZ, R158 ;  /* 0x000000ffff042224 */ /* 0x001fe200078e009e */
[----:B------:R-:W-:Y:S02]  /*107f0*/  BSSY B1, `(.L_x_534) ;  /* 0x0000009000017945 */ /* 0x000fe40003800000 */
[----:B------:R-:W-:-:S04]  /*10800*/  FMUL R5, R5, R16 ;  /* 0x0000001005057220 */ /* 0x000fc80000400000 */
[----:B------:R-:W-:-:S05]  /*10810*/  FFMA R5, R150, R2, R5 ;  /* 0x0000000296057223 */ /* 0x000fca0000000005 */
[----:B------:R-:W-:-:S04]  /*10820*/  F2FP.F16.F32.PACK_AB R5, RZ, R5 ;  /* 0x00000005ff05723e */ /* 0x000fc800000000ff */
[----:B-1--4-:R-:W-:Y:S01]  /*10830*/  PRMT R6, R5, 0x7610, R6 ;  /* 0x0000761005067816 */ /* 0x012fe20000000006 */
[----:B------:R-:W-:-:S05]  /*10840*/  @P2 IMAD.MOV.U32 R5, RZ, RZ, R159 ;  /* 0x000000ffff052224 */ /* 0x000fca00078e009f */
[----:B------:R0:W-:Y:S01]  /*10850*/  @P2 STG.E.U16 desc[UR36][R4.64+0x1f0], R6 ;  /* 0x0001f00604002986 */ /* 0x0001e2000c101524 */
[----:B------:R-:W-:Y:S05]  /*10860*/  @!P1 BRA `(.L_x_535) ;  /* 0x0000000000049947 */ /* 0x000fea0003800000 */
[----:B------:R1:W5:Y:S02]  /*10870*/  LDG.E.LTC128B.U16 R3, desc[UR36][R12.64+0x1f2] ;  /* 0x0001f2240c037981 */ /* 0x000364000c1e1520 */
.L_x_535:
[----:B------:R-:W-:Y:S05]  /*10880*/  BSYNC B1 ;  /* 0x0000000000017941 */ /* 0x000fea0003800000 */
.L_x_534:
[----:B------:R-:W-:Y:S05]  /*10890*/  @!P1 BRA `(.L_x_536) ;  /* 0x0000004c00b09947 */ /* 0x000fea0003800000 */
[----:B-----5:R-:W-:-:S05]  /*108a0*/  HADD2.F32 R3, -RZ, R3.H0_H0 ;  /* 0x20000003ff037230 */ /* 0x020fca0000004100 */
[----:B------:R-:W-:-:S04]  /*108b0*/  FMUL R0, R3, R16 ;  /* 0x0000001003007220 */ /* 0x000fc80000400000 */
[----:B------:R-:W-:-:S05]  /*108c0*/  FFMA R0, R151, R2, R0 ;  /* 0x0000000297007223 */ /* 0x000fca0000000000 */
[----:B------:R-:W-:-:S05]  /*108d0*/  F2FP.F16.F32.PACK_AB R0, RZ, R0 ;  /* 0x00000000ff00723e */ /* 0x000fca00000000ff */
[----:B------:R4:W-:Y:S01]  /*108e0*/  STG.E.U16 desc[UR36][R158.64+0x1f2], R0 ;  /* 0x0001f2009e007986 */ /* 0x0009e2000c101524 */
[----:B------:R-:W-:Y:S05]  /*108f0*/  BRA `(.L_x_536) ;  /* 0x0000004c00987947 */ /* 0x000fea0003800000 */
.L_x_29:
[----:B------:R-:W2:Y:S01]  /*10900*/  LDL.LU R3, [R1] ;  /* 0x0000000001037983 */ /* 0x000ea20000300800 */
[----:B------:R-:W-:-:S03]  /*10910*/  ULDC.64 UR4, c[0x0][0x5c0] ;  /* 0x0001700000047ab9 */ /* 0x000fc60000000a00 */
[----:B------:R-:W3:Y:S04]  /*10920*/  LDL.LU R9, [R1+0x60] ;  /* 0x0000600001097983 */ /* 0x000ee80000300800 */
[----:B------:R-:W4:Y:S04]  /*10930*/  LDL.LU R11, [R1+0x8c] ;  /* 0x00008c00010b7983 */ /* 0x000f280000300800 */
[----:B------:R-:W5:Y:S04]  /*10940*/  LDL.LU R235, [R1+0x9c] ;  /* 0x00009c0001eb7983 */ /* 0x000f680000300800 */
        /* <DEDUP_REMOVED lines=75> */
[----:B------:R-:W5:Y:S01]  /*10e00*/  LDL.LU R158, [R1+0x1cc] ;  /* 0x0001cc00019e7983 */ /* 0x000f620000300800 */
[----:B--2---:R-:W-:-:S03]  /*10e10*/  FMUL R3, R3, R2 ;  /* 0x0000000203037220 */ /* 0x004fc60000400000 */
[----:B------:R-:W2:Y:S01]  /*10e20*/  LDL.LU R157, [R1+0x1d0] ;  /* 0x0001d000019d7983 */ /* 0x000ea20000300800 */
[----:B------:R-:W-:-:S03]  /*10e30*/  LEA R4, P0, R6, UR4, 0x1 ;  /* 0x0000000406047c11 */ /* 0x000fc6000f8008ff */
[----:B------:R-:W2:Y:S04]  /*10e40*/  LDL.LU R156, [R1+0x1d4] ;  /* 0x0001d400019c7983 */ /* 0x000ea80000300800 */
[----:B------:R-:W2:Y:S04]  /*10e50*/  LDL.LU R155, [R1+0x1d8] ;  /* 0x0001d800019b7983 */ /* 0x000ea80000300800 */
[----:B------:R-:W2:Y:S04]  /*10e60*/  LDL.LU R154, [R1+0x1dc] ;  /* 0x0001dc00019a7983 */ /* 0x000ea80000300800 */
[----:B------:R-:W2:Y:S01]  /*10e70*/  LDL.LU R153, [R1+0x1e0] ;  /* 0x0001e00001997983 */ /* 0x000ea20000300800 */
[----:B------:R-:W-:-:S03]  /*10e80*/  LEA.HI.X R5, R6, UR5, R10, 0x1, P0 ;  /* 0x0000000506057c11 */ /* 0x000fc600080f0c0a */
[----:B------:R-:W2:Y:S01]  /*10e90*/  LDL.LU R152, [R1+0x1e4] ;  /* 0x0001e40001987983 */ /* 0x000ea20000300800 */
[----:B------:R-:W-:-:S03]  /*10ea0*/  F2FP.F16.F32.PACK_AB R3, RZ, R3 ;  /* 0x00000003ff03723e */ /* 0x000fc600000000ff */
[----:B------:R-:W2:Y:S04]  /*10eb0*/  LDL.LU R23, [R1+0x1e8] ;  /* 0x0001e80001177983 */ /* 0x000ea80000300800 */
[----:B------:R-:W2:Y:S04]  /*10ec0*/  LDL.LU R22, [R1+0x1ec] ;  /* 0x0001ec0001167983 */ /* 0x000ea80000300800 */
[----:B------:R-:W2:Y:S04]  /*10ed0*/  LDL.LU R21, [R1+0x1f0] ;  /* 0x0001f00001157983 */ /* 0x000ea80000300800 */
[----:B------:R-:W2:Y:S04]  /*10ee0*/  LDL.LU R20, [R1+0x1f4] ;  /* 0x0001f40001147983 */ /* 0x000ea80000300800 */
[----:B------:R-:W2:Y:S04]  /*10ef0*/  LDL.LU R19, [R1+0x1f8] ;  /* 0x0001f80001137983 */ /* 0x000ea80000300800 */
[----:B------:R-:W2:Y:S04]  /*10f00*/  LDL.LU R18, [R1+0x1fc] ;  /* 0x0001fc0001127983 */ /* 0x000ea80000300800 */
[----:B------:R-:W3:Y:S04]  /*10f10*/  LDL.LU R7, [R1+0x8] ;  /* 0x0000080001077983 */ /* 0x000ee80000300800 */
[----:B------:R-:W4:Y:S04]  /*10f20*/  LDL.LU R6, [R1+0xc] ;  /* 0x00000c0001067983 */ /* 0x000f280000300800 */
[----:B------:R0:W-:Y:S04]  /*10f30*/  @P1 STG.E.U16 desc[UR36][R4.64], R3 ;  /* 0x0000000304001986 */ /* 0x0001e8000c101524 */
[----:B0-----:R-:W5:Y:S01]  /*10f40*/  LDL.LU R3, [R1+0x4] ;  /* 0x0000040001037983 */ /* 0x001f620000300800 */
[----:B------:R-:W-:Y:S01]  /*10f50*/  ISETP.GT.AND P0, PT, R0, 0x1, P3 ;  /* 0x000000010000780c */ /* 0x000fe20001f04270 */
[----:B------:R-:W-:Y:S01]  /*10f60*/  USHF.L.U32 UR5, UR8, 0x4, URZ ;  /* 0x0000000408057899 */ /* 0x000fe2000800063f */
[----:B------:R-:W-:Y:S01]  /*10f70*/  ISETP.GT.AND P2, PT, R17, 0x8, PT ;  /* 0x000000081100780c */ /* 0x000fe20003f44270 */
[----:B------:R-:W-:Y:S01]  /*10f80*/  USHF.L.U64.HI UR4, UR8, 0x4, UR9 ;  /* 0x0000000408047899 */ /* 0x000fe20008010209 */
[----:B---3--:R-:W-:-:S05]  /*10f90*/  FMUL R7, R7, R2 ;  /* 0x0000000207077220 */ /* 0x008fca0000400000 */
[----:B------:R-:W-:-:S04]  /*10fa0*/  F2FP.F16.F32.PACK_AB R7, RZ, R7 ;  /* 0x00000007ff07723e */ /* 0x000fc800000000ff */
[----:B------:R-:W-:Y:S01]  /*10fb0*/  PRMT R8, R7, 0x7610, R8 ;  /* 0x0000761007087816 */ /* 0x000fe20000000008 */
[----:B-----5:R-:W-:-:S05]  /*10fc0*/  FMUL R3, R3, R2 ;  /* 0x0000000203037220 */ /* 0x020fca0000400000 */
[----:B------:R-:W-:-:S05]  /*10fd0*/  F2FP.F16.F32.PACK_AB R3, RZ, R3 ;  /* 0x00000003ff03723e */ /* 0x000fca00000000ff */
[----:B------:R4:W-:Y:S01]  /*10fe0*/  @P0 STG.E.U16 desc[UR36][R4.64+0x2], R3 ;  /* 0x0000020304000986 */ /* 0x0009e2000c101524 */
[----:B------:R-:W-:Y:S01]  /*10ff0*/  ISETP.GT.AND P0, PT, R0, RZ, P2 ;  /* 0x000000ff0000720c */ /* 0x000fe20001704270 */
[----:B----4-:R-:W-:Y:S01]  /*11000*/  FMUL R3, R6, R2 ;  /* 0x0000000206037220 */ /* 0x010fe20000400000 */
[----:B------:R-:W-:-:S04]  /*11010*/  IADD3 R6, P1, R4, UR5, RZ ;  /* 0x0000000504067c10 */ /* 0x000fc8000ff3e0ff */
[----:B------:R-:W-:Y:S02]  /*11020*/  IADD3.X R7, R5, UR4, RZ, P1, !PT ;  /* 0x0000000405077c10 */ /* 0x000fe40008ffe4ff */
[----:B------:R-:W-:-:S05]  /*11030*/  F2FP.F16.F32.PACK_AB R3, RZ, R3 ;  /* 0x00000003ff03723e */ /* 0x000fca00000000ff */
[----:B------:R0:W-:Y:S01]  /*11040*/  @P0 STG.E.U16 desc[UR36][R6.64], R8 ;  /* 0x0000000806000986 */ /* 0x0001e2000c101524 */
[----:B------:R-:W-:-:S03]  /*11050*/  ISETP.GT.AND P0, PT, R0, 0x1, P2 ;  /* 0x000000010000780c */ /* 0x000fc60001704270 */
[----:B0-----:R-:W3:Y:S10]  /*11060*/  LDL.LU R8, [R1+0x50] ;  /* 0x0000500001087983 */ /* 0x001ef40000300800 */
[----:B------:R0:W-:Y:S04]  /*11070*/  @P0 STG.E.U16 desc[UR36][R6.64+0x2], R3 ;  /* 0x0000020306000986 */ /* 0x0001e8000c101524 */
[----:B0-----:R-:W4:Y:S01]  /*11080*/  LDL.LU R3, [R1+0x10] ;  /* 0x0000100001037983 */ /* 0x001f220000300800 */
[----:B------:R-:W-:Y:S01]  /*11090*/  ISETP.GT.AND P0, PT, R0, 0x8, P3 ;  /* 0x000000080000780c */ /* 0x000fe20001f04270 */
[----:B----4-:R-:W-:-:S05]  /*110a0*/  FMUL R3, R3, R2 ;  /* 0x0000000203037220 */ /* 0x010fca0000400000 */
[----:B------:R-:W-:-:S07]  /*110b0*/  F2FP.F16.F32.PACK_AB R3, RZ, R3 ;  /* 0x00000003ff03723e */ /* 0x000fce00000000ff */
        /* <DEDUP_REMOVED lines=73> */
[----:B---3--:R-:W-:-:S05]  /*11550*/  FMUL R8, R8, R2 ;  /* 0x0000000208087220 */ /* 0x008fca0000400000 */
[----:B------:R-:W-:Y:S01]  /*11560*/  F2FP.F16.F32.PACK_AB R8, RZ, R8 ;  /* 0x00000008ff08723e */ /* 0x000fe200000000ff */
[----:B----4-:R-:W-:-:S05]  /*11570*/  FMUL R3, R3, R2 ;  /* 0x0000000203037220 */ /* 0x010fca0000400000 */
[----:B------:R-:W-:-:S05]  /*11580*/  F2FP.F16.F32.PACK_AB R3, RZ, R3 ;  /* 0x00000003ff03723e */ /* 0x000fca00000000ff */
[----:B------:R0:W-:Y:S01]  /*11590*/  @P0 STG.E.U16 desc[UR36][R6.64+0x42], R3 ;  /* 0x0000420306000986 */ /* 0x0001e2000c101524 */
[----:B------:R-:W-:-:S03]  /*115a0*/  ISETP.GT.AND P0, PT, R0, 0x28, P3 ;  /* 0x000000280000780c */ /* 0x000fc60001f04270 */
[----:B0-----:R-:W3:Y:S01]  /*115b0*/  LDL.LU R3, [R1+0x54] ;  /* 0x0000540001037983 */ /* 0x001ee20000300800 */
[----:B------:R-:W-:-:S09]  /*115c0*/  ISETP.GT.AND P1, PT, R0, 0x29, P3 ;  /* 0x000000290000780c */ /* 0x000fd20001f24270 */
[----:B------:R0:W-:Y:S04]  /*115d0*/  @P0 STG.E.U16 desc[UR36][R4.64+0x50], R8 ;  /* 0x0000500804000986 */ /* 0x0001e8000c101524 */
[----:B0-----:R-:W4:Y:S01]  /*115e0*/  LDL.LU R8, [R1+0x58] ;  /* 0x0000580001087983 */ /* 0x001f220000300800 */
[----:B---3--:R-:W-:-:S05]  /*115f0*/  FMUL R3, R3, R2 ;  /* 0x0000000203037220 */ /* 0x008fca0000400000 */
[----:B------:R-:W-:-:S05]  /*11600*/  F2FP.F16.F32.PACK_AB R3, RZ, R3 ;  /* 0x00000003ff03723e */ /* 0x000fca00000000ff */
[----:B------:R0:W-:Y:S01]  /*11610*/  @P1 STG.E.U16 desc[UR36][R4.64+0x52], R3 ;  /* 0x0000520304001986 */ /* 0x0001e2000c101524 */
[----:B----4-:R-:W-:-:S05]  /*11620*/  FMUL R8, R8, R2 ;  /* 0x0000000208087220 */ /* 0x010fca0000400000 */
[----:B------:R-:W-:Y:S01]  /*11630*/  F2FP.F16.F32.PACK_AB R8, RZ, R8 ;  /* 0x00000008ff08723e */ /* 0x000fe200000000ff */
[----:B0-----:R-:W3:Y:S03]  /*11640*/  LDL.LU R3, [R1+0x5c] ;  /* 0x00005c0001037983 */ /* 0x001ee60000300800 */
[----:B------:R-:W-:Y:S02]  /*11650*/  PRMT R10, R8, 0x7610, R10 ;  /* 0x00007610080a7816 */ /* 0x000fe4000000000a */
[----:B------:R-:W4:Y:S01]  /*11660*/  LDL.LU R8, [R1+0x64] ;  /* 0x0000640001087983 */ /* 0x000f220000300800 */
[C---:B------:R-:W-:Y:S02]  /*11670*/  ISETP.GT.AND P1, PT, R0.reuse, 0x28, P2 ;  /* 0x000000280000780c */ /* 0x040fe40001724270 */
[C---:B------:R-:W-:Y:S02]  /*11680*/  ISETP.GT.AND P4, PT, R0.reuse, 0x29, P2 ;  /* 0x000000290000780c */ /* 0x040fe40001784270 */
[C---:B------:R-:W-:Y:S01]  /*11690*/  ISETP.GT.AND P5, PT, R0.reuse, 0x30, P3 ;  /* 0x000000300000780c */ /* 0x040fe20001fa4270 */
[----:B------:R-:W-:Y:S01]  /*116a0*/  FMUL R9, R9, R2 ;  /* 0x0000000209097220 */ /* 0x000fe20000400000 */
[----:B------:R-:W-:-:S04]  /*116b0*/  ISETP.GT.AND P0, PT, R0, 0x31, P3 ;  /* 0x000000310000780c */ /* 0x000fc80001f04270 */
[----:B------:R-:W-:-:S03]  /*116c0*/  F2FP.F16.F32.PACK_AB R9, RZ, R9 ;  /* 0x00000009ff09723e */ /* 0x000fc600000000ff */
[----:B------:R0:W-:Y:S04]  /*116d0*/  @P1 STG.E.U16 desc[UR36][R6.64+0x50], R10 ;  /* 0x0000500a06001986 */ /* 0x0001e8000c101524 */
[----:B0-----:R-:W5:Y:S01]  /*116e0*/  LDL.LU R10, [R1+0x74] ;  /* 0x00007400010a7983 */ /* 0x001f620000300800 */
[----:B---3--:R-:W-:-:S05]  /*116f0*/  FMUL R3, R3, R2 ;  /* 0x0000000203037220 */ /* 0x008fca0000400000 */
[----:B------:R-:W-:Y:S01]  /*11700*/  F2FP.F16.F32.PACK_AB R3, RZ, R3 ;  /* 0x00000003ff03723e */ /* 0x000fe200000000ff */
[----:B----4-:R-:W-:-:S04]  /*11710*/  FMUL R8, R8, R2 ;  /* 0x0000000208087220 */ /* 0x010fc80000400000 */
[----:B------:R0:W-:Y:S04]  /*11720*/  @P4 STG.E.U16 desc[UR36][R6.64+0x52], R3 ;  /* 0x0000520306004986 */ /* 0x0001e8000c101524 */
[----:B------:R1:W-:Y:S01]  /*11730*/  @P5 STG.E.U16 desc[UR36][R4.64+0x60], R9 ;  /* 0x0000600904005986 */ /* 0x0003e2000c101524 */
[----:B0-----:R-:W-:-:S03]  /*11740*/  F2FP.F16.F32.PACK_AB R3, RZ, R8 ;  /* 0x00000008ff03723e */ /* 0x001fc600000000ff */
[----:B------:R-:W3:Y:S01]  /*11750*/  LDL.LU R8, [R1+0x68] ;  /* 0x0000680001087983 */ /* 0x000ee20000300800 */
[----:B-1----:R-:W-:-:S03]  /*11760*/  PRMT R9, R3, 0x7610, R9 ;  /* 0x0000761003097816 */ /* 0x002fc60000000009 */
[----:B------:R-:W4:Y:S04]  /*11770*/  LDL.LU R3, [R1+0x6c] ;  /* 0x00006c0001037983 */ /* 0x000f280000300800 */
[----:B------:R0:W-:Y:S04]  /*11780*/  @P0 STG.E.U16 desc[UR36][R4.64+0x62], R9 ;  /* 0x0000620904000986 */ /* 0x0001e8000c101524 */
[----:B0-----:R-:W2:Y:S01]  /*11790*/  LDL.LU R9, [R1+0x70] ;  /* 0x0000700001097983 */ /* 0x001ea20000300800 */
[----:B------:R-:W-:Y:S01]  /*117a0*/  ISETP.GT.AND P1, PT, R0, 0x30, P2 ;  /* 0x000000300000780c */ /* 0x000fe20001724270 */
[----:B---3--:R-:W-:-:S05]  /*117b0*/  FMUL R8, R8, R2 ;  /* 0x0000000208087220 */ /* 0x008fca0000400000 */
[----:B------:R-:W-:-:S07]  /*117c0*/  F2FP.F16.F32.PACK_AB R8, RZ, R8 ;  /* 0x00000008ff08723e */ /* 0x000fce00000000ff */
[----:B------:R0:W-:Y:S01]  /*117d0*/  @P1 STG.E.U16 desc[UR36][R6.64+0x60], R8 ;  /* 0x0000600806001986 */ /* 0x0001e2000c101524 */
[----:B--2---:R-:W-:-:S05]  /*117e0*/  FMUL R9, R9, R2 ;  /* 0x0000000209097220 */ /* 0x004fca0000400000 */
[----:B0-----:R-:W-:-:S04]  /*117f0*/  F2FP.F16.F32.PACK_AB R8, RZ, R9 ;  /* 0x00000009ff08723e */ /* 0x001fc800000000ff */
[----:B------:R-:W-:Y:S02]  /*11800*/  PRMT R9, R8, 0x7610, R9 ;  /* 0x0000761008097816 */ /* 0x000fe40000000009 */
[----:B------:R-:W2:Y:S01]  /*11810*/  LDL.LU R8, [R1+0x78] ;  /* 0x0000780001087983 */ /* 0x000ea20000300800 */
[----:B------:R-:W-:Y:S01]  /*11820*/  ISETP.GT.AND P4, PT, R0, 0x31, P2 ;  /* 0x000000310000780c */ /* 0x000fe20001784270 */
[-C--:B----4-:R-:W-:Y:S01]  /*11830*/  FMUL R3, R3, R2.reuse ;  /* 0x0000000203037220 */ /* 0x090fe20000400000 */
[----:B-----5:R-:W-:Y:S01]  /*11840*/  FMUL R10, R10, R2 ;  /* 0x000000020a0a7220 */ /* 0x020fe20000400000 */
[----:B------:R-:W-:-:S03]  /*11850*/  ISETP.GT.AND P5, PT, R0, 0x38, P3 ;  /* 0x000000380000780c */ /* 0x000fc60001fa4270 */
[----:B------:R-:W-:Y:S02]  /*11860*/  F2FP.F16.F32.PACK_AB R3, RZ, R3 ;  /* 0x00000003ff03723e */ /* 0x000fe400000000ff */
[----:B------:R-:W-:-:S05]  /*11870*/  ISETP.GT.AND P6, PT, R0, 0x39, P3 ;  /* 0x000000390000780c */ /* 0x000fca0001fc4270 */
[----:B------:R0:W-:Y:S04]  /*11880*/  @P4 STG.E.U16 desc[UR36][R6.64+0x62], R3 ;  /* 0x0000620306004986 */ /* 0x0001e8000c101524 */
[----:B------:R1:W-:Y:S01]  /*11890*/  @P5 STG.E.U16 desc[UR36][R4.64+0x70], R9 ;  /* 0x0000700904005986 */ /* 0x0003e2000c101524 */
[----:B0-----:R-:W-:-:S04]  /*118a0*/  F2FP.F16.F32.PACK_AB R3, RZ, R10 ;  /* 0x0000000aff03723e */ /* 0x001fc800000000ff */
[----:B------:R-:W-:Y:S01]  /*118b0*/  PRMT R10, R3, 0x7610, R10 ;  /* 0x00007610030a7816 */ /* 0x000fe2000000000a */
[----:B-1----:R-:W3:Y:S04]  /*118c0*/  LDL.LU R9, [R1+0x7c] ;  /* 0x00007c0001097983 */ /* 0x002ee80000300800 */
[----:B------:R0:W-:Y:S01]  /*118d0*/  @P6 STG.E.U16 desc[UR36][R4.64+0x72], R10 ;  /* 0x0000720a04006986 */ /* 0x0001e2000c101524 */
[----:B--2---:R-:W-:-:S05]  /*118e0*/  FMUL R8, R8, R2 ;  /* 0x0000000208087220 */ /* 0x004fca0000400000 */
[----:B------:R-:W-:Y:S02]  /*118f0*/  F2FP.F16.F32.PACK_AB R3, RZ, R8 ;  /* 0x00000008ff03723e */ /* 0x000fe400000000ff */
[----:B------:R-:W2:Y:S02]  /*11900*/  LDL.LU R8, [R1+0x80] ;  /* 0x0000800001087983 */ /* 0x000ea40000300800 */
[----:B0-----:R-:W-:Y:S02]  /*11910*/  PRMT R10, R3, 0x7610, R10 ;  /* 0x00007610030a7816 */ /* 0x001fe4000000000a */
[----:B------:R-:W4:Y:S01]  /*11920*/  LDL.LU R3, [R1+0x84] ;  /* 0x0000840001037983 */ /* 0x000f220000300800 */
[----:B------:R-:W-:-:S13]  /*11930*/  ISETP.GT.AND P0, PT, R0, 0x38, P2 ;  /* 0x000000380000780c */ /* 0x000fda0001704270 */
[----:B------:R0:W-:Y:S01]  /*11940*/  @P0 STG.E.U16 desc[UR36][R6.64+0x70], R10 ;  /* 0x0000700a06000986 */ /* 0x0001e2000c101524 */
[-C--:B--2---:R-:W-:Y:S01]  /*11950*/  FMUL R8, R8, R2.reuse ;  /* 0x0000000208087220 */ /* 0x084fe20000400000 */
[----:B----4-:R-:W-:-:S04]  /*11960*/  FMUL R3, R3, R2 ;  /* 0x0000000203037220 */ /* 0x010fc80000400000 */
[----:B0-----:R-:W-:Y:S02]  /*11970*/  F2FP.F16.F32.PACK_AB R10, RZ, R8 ;  /* 0x00000008ff0a723e */ /* 0x001fe400000000ff */
[----:B------:R-:W-:Y:S02]  /*11980*/  F2FP.F16.F32.PACK_AB R8, RZ, R3 ;  /* 0x00000003ff08723e */ /* 0x000fe400000000ff */
[----:B------:R-:W2:Y:S01]  /*11990*/  LDL.LU R3, [R1+0x88] ;  /* 0x0000880001037983 */ /* 0x000ea20000300800 */
[----:B------:R-:W-:Y:S01]  /*119a0*/  ISETP.GT.AND P1, PT, R0, 0x39, P2 ;  /* 0x000000390000780c */ /* 0x000fe20001724270 */
[----:B---3--:R-:W-:-:S05]  /*119b0*/  FMUL R9, R9, R2 ;  /* 0x0000000209097220 */ /* 0x008fca0000400000 */
[----:B------:R-:W-:-:S07]  /*119c0*/  F2FP.F16.F32.PACK_AB R9, RZ, R9 ;  /* 0x00000009ff09723e */ /* 0x000fce00000000ff */
[----:B------:R0:W-:Y:S04]  /*119d0*/  @P1 STG.E.U16 desc[UR36][R6.64+0x72], R9 ;  /* 0x0000720906001986 */ /* 0x0001e8000c101524 */
[----:B0-----:R-:W3:Y:S01]  /*119e0*/  LDL.LU R9, [R1+0x94] ;  /* 0x0000940001097983 */ /* 0x001ee20000300800 */
[----:B--2---:R-:W-:-:S05]  /*119f0*/  FMUL R3, R3, R2 ;  /* 0x0000000203037220 */ /* 0x004fca0000400000 */
[----:B------:R-:W-:-:S04]  /*11a00*/  F2FP.F16.F32.PACK_AB R3, RZ, R3 ;  /* 0x00000003ff03723e */ /* 0x000fc800000000ff */
[----:B------:R-:W-:Y:S02]  /*11a10*/  PRMT R12, R3, 0x7610, R12 ;  /* 0x00007610030c7816 */ /* 0x000fe4000000000c */
[----:B------:R-:W2:Y:S01]  /*11a20*/  LDL.LU R3, [R1+0x90] ;  /* 0x0000900001037983 */ /* 0x000ea20000300800 */
[----:B------:R-:W-:-:S13]  /*11a30*/  ISETP.GT.AND P4, PT, R0, 0x40, P3 ;  /* 0x000000400000780c */ /* 0x000fda0001f84270 */
[----:B------:R0:W-:Y:S01]  /*11a40*/  @P4 STG.E.U16 desc[UR36][R4.64+0x80], R10 ;  /* 0x0000800a04004986 */ /* 0x0001e2000c101524 */
[----:B--2---:R-:W-:-:S05]  /*11a50*/  FMUL R3, R3, R2 ;  /* 0x0000000203037220 */ /* 0x004fca0000400000 */
[----:B0-----:R-:W-:Y:S02]  /*11a60*/  F2FP.F16.F32.PACK_AB R10, RZ, R3 ;  /* 0x00000003ff0a723e */ /* 0x001fe400000000ff */
[----:B------:R-:W2:Y:S01]  /*11a70*/  LDL.LU R3, [R1+0x98] ;  /* 0x0000980001037983 */ /* 0x000ea20000300800 */
[C---:B------:R-:W-:Y:S02]  /*11a80*/  ISETP.GT.AND P5, PT, R0.reuse, 0x41, P3 ;  /* 0x000000410000780c */ /* 0x040fe40001fa4270 */
[C---:B------:R-:W-:Y:S01]  /*11a90*/  ISETP.GT.AND P0, PT, R0.reuse, 0x40, P2 ;  /* 0x000000400000780c */ /* 0x040fe20001704270 */
[-C--:B---3--:R-:W-:Y:S01]  /*11aa0*/  FMUL R9, R9, R2.reuse ;  /* 0x0000000209097220 */ /* 0x088fe20000400000 */
[C---:B------:R-:W-:Y:S01]  /*11ab0*/  ISETP.GT.AND P1, PT, R0.reuse, 0x41, P2 ;  /* 0x000000410000780c */ /* 0x040fe20001724270 */
[----:B------:R-:W-:Y:S01]  /*11ac0*/  FMUL R11, R11, R2 ;  /* 0x000000020b0b7220 */ /* 0x000fe20000400000 */
[----:B------:R-:W-:Y:S02]  /*11ad0*/  ISETP.GT.AND P4, PT, R0, 0x48, P3 ;  /* 0x000000480000780c */ /* 0x000fe40001f84270 */
[----:B------:R-:W-:-:S05]  /*11ae0*/  F2FP.F16.F32.PACK_AB R9, RZ, R9 ;  /* 0x00000009ff09723e */ /* 0x000fca00000000ff */
[----:B------:R0:W-:Y:S01]  /*11af0*/  @P5 STG.E.U16 desc[UR36][R4.64+0x82], R8 ;  /* 0x0000820804005986 */ /* 0x0001e2000c101524 */
[----:B------:R-:W-:-:S03]  /*11b00*/  ISETP.GT.AND P5, PT, R0, 0x49, P3 ;  /* 0x000000490000780c */ /* 0x000fc60001fa4270 */
[----:B------:R1:W-:Y:S01]  /*11b10*/  @P0 STG.E.U16 desc[UR36][R6.64+0x80], R12 ;  /* 0x0000800c06000986 */ /* 0x0003e2000c101524 */
[----:B------:R-:W-:Y:S02]  /*11b20*/  ISETP.GT.AND P0, PT, R0, 0x48, P2 ;  /* 0x000000480000780c */ /* 0x000fe40001704270 */
[----:B------:R-:W-:Y:S02]  /*11b30*/  F2FP.F16.F32.PACK_AB R11, RZ, R11 ;  /* 0x0000000bff0b723e */ /* 0x000fe400000000ff */
[----:B0-----:R-:W-:-:S03]  /*11b40*/  PRMT R8, R10, 0x7610, R8 ;  /* 0x000076100a087816 */ /* 0x001fc60000000008 */
[----:B------:R-:W-:Y:S01]  /*11b50*/  @P1 STG.E.U16 desc[UR36][R6.64+0x82], R11 ;  /* 0x0000820b06001986 */ /* 0x000fe2000c101524 */
[----:B-1----:R-:W-:Y:S02]  /*11b60*/  PRMT R12, R9, 0x7610, R12 ;  /* 0x00007610090c7816 */ /* 0x002fe4000000000c */
[C---:B------:R-:W-:Y:S01]  /*11b70*/  ISETP.GT.AND P1, PT, R0.reuse, 0x49, P2 ;  /* 0x000000490000780c */ /* 0x040fe20001724270 */
[----:B------:R0:W-:Y:S01]  /*11b80*/  @P4 STG.E.U16 desc[UR36][R4.64+0x90], R8 ;  /* 0x0000900804004986 */ /* 0x0001e2000c101524 */
[----:B------:R-:W-:-:S03]  /*11b90*/  ISETP.GT.AND P4, PT, R0, 0x50, P3 ;  /* 0x000000500000780c */ /* 0x000fc60001f84270 */
[----:B------:R1:W-:Y:S01]  /*11ba0*/  @P5 STG.E.U16 desc[UR36][R4.64+0x92], R12 ;  /* 0x0000920c04005986 */ /* 0x0003e2000c101524 */
[----:B0-----:R-:W-:Y:S01]  /*11bb0*/  FMUL R8, R233, R2 ;  /* 0x00000002e9087220 */ /* 0x001fe20000400000 */
[----:B------:R-:W-:-:S04]  /*11bc0*/  ISETP.GT.AND P5, PT, R0, 0x51, P3 ;  /* 0x000000510000780c */ /* 0x000fc80001fa4270 */
[----:B------:R-:W-:-:S04]  /*11bd0*/  F2FP.F16.F32.PACK_AB R8, RZ, R8 ;  /* 0x00000008ff08723e */ /* 0x000fc800000000ff */
[----:B-1----:R-:W-:Y:S02]  /*11be0*/  PRMT R12, R8, 0x7610, R12 ;  /* 0x00007610080c7816 */ /* 0x002fe4000000000c */
[----:B------:R-:W-:Y:S01]  /*11bf0*/  ISETP.GT.AND P6, PT, R0, 0x71, P3 ;  /* 0x000000710000780c */ /* 0x000fe20001fc4270 */
[----:B--2---:R-:W-:-:S05]  /*11c00*/  FMUL R3, R3, R2 ;  /* 0x0000000203037220 */ /* 0x004fca0000400000 */
[----:B------:R-:W-:Y:S01]  /*11c10*/  F2FP.F16.F32.PACK_AB R10, RZ, R3 ;  /* 0x00000003ff0a723e */ /* 0x000fe200000000ff */
[----:B------:R-:W-:-:S05]  /*11c20*/  FMUL R3, R235, R2 ;  /* 0x00000002eb037220 */ /* 0x000fca0000400000 */
[----:B------:R-:W-:Y:S01]  /*11c30*/  F2FP.F16.F32.PACK_AB R9, RZ, R3 ;  /* 0x00000003ff09723e */ /* 0x000fe200000000ff */
[-C--:B------:R-:W-:Y:S01]  /*11c40*/  FMUL R3, R234, R2.reuse ;  /* 0x00000002ea037220 */ /* 0x080fe20000400000 */
[----:B------:R0:W-:Y:S04]  /*11c50*/  @P0 STG.E.U16 desc[UR36][R6.64+0x90], R10 ;  /* 0x0000900a06000986 */ /* 0x0001e8000c101524 */
[----:B------:R-:W-:Y:S02]  /*11c60*/  F2FP.F16.F32.PACK_AB R3, RZ, R3 ;  /* 0x00000003ff03723e */ /* 0x000fe400000000ff */
[----:B------:R-:W-:Y:S01]  /*11c70*/  PRMT R11, R9, 0x7610, R11 ;  /* 0x00007610090b7816 */ /* 0x000fe2000000000b */
[-C--:B------:R-:W-:Y:S01]  /*11c80*/  FMUL R9, R232, R2.reuse ;  /* 0x00000002e8097220 */ /* 0x080fe20000400000 */
[----:B0-----:R-:W-:Y:S01]  /*11c90*/  PRMT R10, R3, 0x7610, R10 ;  /* 0x00007610030a7816 */ /* 0x001fe2000000000a */
[----:B------:R-:W-:-:S02]  /*11ca0*/  FMUL R3, R231, R2 ;  /* 0x00000002e7037220 */ /* 0x000fc40000400000 */
[----:B------:R0:W-:Y:S01]  /*11cb0*/  @P1 STG.E.U16 desc[UR36][R6.64+0x92], R11 ;  /* 0x0000920b06001986 */ /* 0x0001e2000c101524 */
[----:B------:R-:W-:Y:S02]  /*11cc0*/  ISETP.GT.AND P1, PT, R0, 0x50, P2 ;  /* 0x000000500000780c */ /* 0x000fe40001724270 */
[----:B------:R-:W-:Y:S02]  /*11cd0*/  F2FP.F16.F32.PACK_AB R9, RZ, R9 ;  /* 0x00000009ff09723e */ /* 0x000fe400000000ff */
[----:B------:R-:W-:Y:S01]  /*11ce0*/  F2FP.F16.F32.PACK_AB R8, RZ, R3 ;  /* 0x00000003ff08723e */ /* 0x000fe200000000ff */
[----:B------:R-:W-:Y:S01]  /*11cf0*/  FMUL R3, R230, R2 ;  /* 0x00000002e6037220 */ /* 0x000fe20000400000 */
[C---:B------:R-:W-:Y:S01]  /*11d00*/  ISETP.GT.AND P0, PT, R0.reuse, 0x51, P2 ;  /* 0x000000510000780c */ /* 0x040fe20001704270 */
[----:B------:R1:W-:Y:S01]  /*11d10*/  @P4 STG.E.U16 desc[UR36][R4.64+0xa0], R10 ;  /* 0x0000a00a04004986 */ /* 0x0003e2000c101524 */
[----:B------:R-:W-:Y:S02]  /*11d20*/  ISETP.GT.AND P4, PT, R0, 0x58, P3 ;  /* 0x000000580000780c */ /* 0x000fe40001f84270 */
[----:B0-----:R-:W-:-:S02]  /*11d30*/  PRMT R11, R9, 0x7610, R11 ;  /* 0x00007610090b7816 */ /* 0x001fc4000000000b */
[----:B------:R-:W-:Y:S01]  /*11d40*/  F2FP.F16.F32.PACK_AB R9, RZ, R3 ;  /* 0x00000003ff09723e */ /* 0x000fe200000000ff */
[-C--:B------:R-:W-:Y:S01]  /*11d50*/  FMUL R3, R228, R2.reuse ;  /* 0x00000002e4037220 */ /* 0x080fe20000400000 */
[----:B------:R-:W-:Y:S01]  /*11d60*/  PRMT R13, R8, 0x7610, R13 ;  /* 0x00007610080d7816 */ /* 0x000fe2000000000d */
[----:B------:R-:W-:Y:S01]  /*11d70*/  FMUL R8, R229, R2 ;  /* 0x00000002e5087220 */ /* 0x000fe20000400000 */
[----:B------:R-:W-:Y:S01]  /*11d80*/  @P5 STG.E.U16 desc[UR36][R4.64+0xa2], R12 ;  /* 0x0000a20c04005986 */ /* 0x000fe2000c101524 */
[----:B------:R-:W-:Y:S02]  /*11d90*/  ISETP.GT.AND P5, PT, R0, 0x59, P3 ;  /* 0x000000590000780c */ /* 0x000fe40001fa4270 */
[----:B------:R-:W-:Y:S01]  /*11da0*/  F2FP.F16.F32.PACK_AB R3, RZ, R3 ;  /* 0x00000003ff03723e */ /* 0x000fe200000000ff */
[----:B------:R0:W-:Y:S01]  /*11db0*/  @P1 STG.E.U16 desc[UR36][R6.64+0xa0], R11 ;  /* 0x0000a00b06001986 */ /* 0x0001e2000c101524 */
[----:B-1----:R-:W-:Y:S01]  /*11dc0*/  F2FP.F16.F32.PACK_AB R10, RZ, R8 ;  /* 0x00000008ff0a723e */ /* 0x002fe200000000ff */
[----:B------:R-:W-:-:S02]  /*11dd0*/  FMUL R8, R227, R2 ;  /* 0x00000002e3087220 */ /* 0x000fc40000400000 */
[----:B------:R-:W-:Y:S01]  /*11de0*/  @P0 STG.E.U16 desc[UR36][R6.64+0xa2], R13 ;  /* 0x0000a20d06000986 */ /* 0x000fe2000c101524 */
[C---:B------:R-:W-:Y:S02]  /*11df0*/  ISETP.GT.AND P0, PT, R0.reuse, 0x58, P2 ;  /* 0x000000580000780c */ /* 0x040fe40001704270 */
[C---:B------:R-:W-:Y:S01]  /*11e00*/  ISETP.GT.AND P1, PT, R0.reuse, 0x59, P2 ;  /* 0x000000590000780c */ /* 0x040fe20001724270 */
[----:B------:R1:W-:Y:S01]  /*11e10*/  @P4 STG.E.U16 desc[UR36][R4.64+0xb0], R9 ;  /* 0x0000b00904004986 */ /* 0x0003e2000c101524 */
[----:B------:R-:W-:Y:S02]  /*11e20*/  ISETP.GT.AND P4, PT, R0, 0x60, P3 ;  /* 0x000000600000780c */ /* 0x000fe40001f84270 */
[----:B0-----:R-:W-:Y:S01]  /*11e30*/  PRMT R11, R3, 0x7610, R11 ;  /* 0x00007610030b7816 */ /* 0x001fe2000000000b */
[----:B------:R-:W-:Y:S01]  /*11e40*/  FMUL R3, R226, R2 ;  /* 0x00000002e2037220 */ /* 0x000fe20000400000 */
[----:B------:R-:W-:Y:S01]  /*11e50*/  F2FP.F16.F32.PACK_AB R8, RZ, R8 ;  /* 0x00000008ff08723e */ /* 0x000fe200000000ff */
[----:B------:R0:W-:Y:S03]  /*11e60*/  @P5 STG.E.U16 desc[UR36][R4.64+0xb2], R10 ;  /* 0x0000b20a04005986 */ /* 0x0001e6000c101524 */
[----:B-1----:R-:W-:Y:S01]  /*11e70*/  F2FP.F16.F32.PACK_AB R9, RZ, R3 ;  /* 0x00000003ff09723e */ /* 0x002fe200000000ff */
[-C--:B------:R-:W-:Y:S01]  /*11e80*/  FMUL R3, R225, R2.reuse ;  /* 0x00000002e1037220 */ /* 0x080fe20000400000 */
[----:B------:R-:W-:Y:S01]  /*11e90*/  PRMT R12, R8, 0x7610, R12 ;  /* 0x00007610080c7816 */ /* 0x000fe2000000000c */
[----:B------:R-:W-:Y:S01]  /*11ea0*/  FMUL R8, R224, R2 ;  /* 0x00000002e0087220 */ /* 0x000fe20000400000 */
[----:B------:R1:W-:Y:S01]  /*11eb0*/  @P0 STG.E.U16 desc[UR36][R6.64+0xb0], R11 ;  /* 0x0000b00b06000986 */ /* 0x0003e2000c101524 */
[----:B0-----:R-:W-:-:S02]  /*11ec0*/  PRMT R10, R9, 0x7610, R10 ;  /* 0x00007610090a7816 */ /* 0x001fc4000000000a */
[----:B------:R-:W-:Y:S01]  /*11ed0*/  F2FP.F16.F32.PACK_AB R3, RZ, R3 ;  /* 0x00000003ff03723e */ /* 0x000fe200000000ff */
[----:B------:R0:W-:Y:S01]  /*11ee0*/  @P1 STG.E.U16 desc[UR36][R6.64+0xb2], R12 ;  /* 0x0000b20c06001986 */ /* 0x0001e2000c101524 */
[C---:B------:R-:W-:Y:S01]  /*11ef0*/  ISETP.GT.AND P5, PT, R0.reuse, 0x61, P3 ;  /* 0x000000610000780c */ /* 0x040fe20001fa4270 */
[-C--:B------:R-:W-:Y:S01]  /*11f00*/  FMUL R9, R223, R2.reuse ;  /* 0x00000002df097220 */ /* 0x080fe20000400000 */
[C---:B------:R-:W-:Y:S01]  /*11f10*/  ISETP.GT.AND P1, PT, R0.reuse, 0x60, P2 ;  /* 0x000000600000780c */ /* 0x040fe20001724270 */
[----:B------:R-:W-:Y:S01]  /*11f20*/  @P4 STG.E.U16 desc[UR36][R4.64+0xc0], R10 ;  /* 0x0000c00a04004986 */ /* 0x000fe2000c101524 */
[----:B------:R-:W-:Y:S02]  /*11f30*/  ISETP.GT.AND P4, PT, R0, 0x61, P2 ;  /* 0x000000610000780c */ /* 0x000fe40001784270 */
[----:B-1----:R-:W-:Y:S01]  /*11f40*/  PRMT R11, R3, 0x7610, R11 ;  /* 0x00007610030b7816 */ /* 0x002fe2000000000b */
[----:B------:R-:W-:Y:S01]  /*11f50*/  FMUL R3, R222, R2 ;  /* 0x00000002de037220 */ /* 0x000fe20000400000 */
[----:B------:R-:W-:-:S02]  /*11f60*/  F2FP.F16.F32.PACK_AB R8, RZ, R8 ;  /* 0x00000008ff08723e */ /* 0x000fc400000000ff */
[----:B------:R-:W-:Y:S02]  /*11f70*/  F2FP.F16.F32.PACK_AB R9, RZ, R9 ;  /* 0x00000009ff09723e */ /* 0x000fe400000000ff */
[----:B0-----:R-:W-:Y:S02]  /*11f80*/  PRMT R12, R8, 0x7610, R12 ;  /* 0x00007610080c7816 */ /* 0x001fe4000000000c */
[----:B------:R-:W-:Y:S01]  /*11f90*/  F2FP.F16.F32.PACK_AB R8, RZ, R3 ;  /* 0x00000003ff08723e */ /* 0x000fe200000000ff */
[-C--:B------:R-:W-:Y:S01]  /*11fa0*/  FMUL R3, R221, R2.reuse ;  /* 0x00000002dd037220 */ /* 0x080fe20000400000 */
[----:B------:R-:W-:Y:S01]  /*11fb0*/  PRMT R13, R9, 0x7610, R13 ;  /* 0x00007610090d7816 */ /* 0x000fe2000000000d */
[----:B------:R0:W-:Y:S01]  /*11fc0*/  @P5 STG.E.U16 desc[UR36][R4.64+0xc2], R11 ;  /* 0x0000c20b04005986 */ /* 0x0001e2000c101524 */
[----:B------:R-:W-:Y:S02]  /*11fd0*/  ISETP.GT.AND P0, PT, R0, 0x68, P3 ;  /* 0x000000680000780c */ /* 0x000fe40001f04270 */
[----:B------:R-:W-:Y:S01]  /*11fe0*/  F2FP.F16.F32.PACK_AB R9, RZ, R3 ;  /* 0x00000003ff09723e */ /* 0x000fe200000000ff */
[----:B------:R1:W-:Y:S01]  /*11ff0*/  @P1 STG.E.U16 desc[UR36][R6.64+0xc0], R12 ;  /* 0x0000c00c06001986 */ /* 0x0003e2000c101524 */
[----:B------:R-:W-:-:S03]  /*12000*/  FMUL R3, R219, R2 ;  /* 0x00000002db037220 */ /* 0x000fc60000400000 */
[----:B------:R-:W-:Y:S01]  /*12010*/  @P4 STG.E.U16 desc[UR36][R6.64+0xc2], R13 ;  /* 0x0000c20d06004986 */ /* 0x000fe2000c101524 */
[----:B------:R-:W-:Y:S02]  /*12020*/  ISETP.GT.AND P4, PT, R0, 0x69, P3 ;  /* 0x000000690000780c */ /* 0x000fe40001f84270 */
[----:B------:R-:W-:Y:S01]  /*12030*/  PRMT R14, R8, 0x7610, R14 ;  /* 0x00007610080e7816 */ /* 0x000fe2000000000e */
[-C--:B------:R-:W-:Y:S01]  /*12040*/  FMUL R8, R220, R2.reuse ;  /* 0x00000002dc087220 */ /* 0x080fe20000400000 */
[----:B------:R-:W-:Y:S02]  /*12050*/  F2FP.F16.F32.PACK_AB R3, RZ, R3 ;  /* 0x00000003ff03723e */ /* 0x000fe400000000ff */
[----:B------:R-:W-:Y:S01]  /*12060*/  ISETP.GT.AND P1, PT, R0, 0x68, P2 ;  /* 0x000000680000780c */ /* 0x000fe20001724270 */
[----:B------:R-:W-:Y:S01]  /*12070*/  @P0 STG.E.U16 desc[UR36][R4.64+0xd0], R14 ;  /* 0x0000d00e04000986 */ /* 0x000fe2000c101524 */
[----:B0-----:R-:W-:Y:S01]  /*12080*/  PRMT R11, R3, 0x7610, R11 ;  /* 0x00007610030b7816 */ /* 0x001fe2000000000b */
[----:B------:R-:W-:Y:S01]  /*12090*/  FMUL R3, R217, R2 ;  /* 0x00000002d9037220 */ /* 0x000fe20000400000 */
[----:B------:R-:W-:Y:S01]  /*120a0*/  F2FP.F16.F32.PACK_AB R10, RZ, R8 ;  /* 0x00000008ff0a723e */ /* 0x000fe200000000ff */
[----:B------:R-:W-:Y:S01]  /*120b0*/  FMUL R8, R218, R2 ;  /* 0x00000002da087220 */ /* 0x000fe20000400000 */
[C---:B------:R-:W-:Y:S01]  /*120c0*/  ISETP.GT.AND P0, PT, R0.reuse, 0x69, P2 ;  /* 0x000000690000780c */ /* 0x040fe20001704270 */
[----:B------:R0:W-:Y:S01]  /*120d0*/  @P4 STG.E.U16 desc[UR36][R4.64+0xd2], R9 ;  /* 0x0000d20904004986 */ /* 0x0001e2000c101524 */
[----:B------:R-:W-:-:S02]  /*120e0*/  ISETP.GT.AND P5, PT, R0, 0x70, P3 ;  /* 0x000000700000780c */ /* 0x000fc40001fa4270 */
[----:B------:R-:W-:-:S04]  /*120f0*/  F2FP.F16.F32.PACK_AB R8, RZ, R8 ;  /* 0x00000008ff08723e */ /* 0x000fc800000000ff */
[----:B-1----:R-:W-:Y:S02]  /*12100*/  PRMT R12, R8, 0x7610, R12 ;  /* 0x00007610080c7816 */ /* 0x002fe4000000000c */
[----:B0-----:R-:W-:Y:S01]  /*12110*/  F2FP.F16.F32.PACK_AB R9, RZ, R3 ;  /* 0x00000003ff09723e */ /* 0x001fe200000000ff */
[-C--:B------:R-:W-:Y:S01]  /*12120*/  FMUL R3, R216, R2.reuse ;  /* 0x00000002d8037220 */ /* 0x080fe20000400000 */
[----:B------:R-:W-:Y:S01]  /*12130*/  FMUL R8, R215, R2 ;  /* 0x00000002d7087220 */ /* 0x000fe20000400000 */
[----:B------:R0:W-:Y:S03]  /*12140*/  @P1 STG.E.U16 desc[UR36][R6.64+0xd0], R10 ;  /* 0x0000d00a06001986 */ /* 0x0001e6000c101524 */
[----:B------:R-:W-:Y:S01]  /*12150*/  F2FP.F16.F32.PACK_AB R3, RZ, R3 ;  /* 0x00000003ff03723e */ /* 0x000fe200000000ff */
[----:B------:R1:W-:Y:S01]  /*12160*/  @P0 STG.E.U16 desc[UR36][R6.64+0xd2], R11 ;  /* 0x0000d20b06000986 */ /* 0x0003e2000c101524 */
[----:B------:R-:W-:-:S02]  /*12170*/  ISETP.GT.AND P1, PT, R0, 0x70, P2 ;  /* 0x000000700000780c */ /* 0x000fc40001724270 */
[----:B------:R-:W-:Y:S01]  /*12180*/  F2FP.F16.F32.PACK_AB R8, RZ, R8 ;  /* 0x00000008ff08723e */ /* 0x000fe200000000ff */
[----:B------:R2:W-:Y:S01]  /*12190*/  @P5 STG.E.U16 desc[UR36][R4.64+0xe0], R12 ;  /* 0x0000e00c04005986 */ /* 0x0005e2000c101524 */
[----:B0-----:R-:W-:Y:S01]  /*121a0*/  PRMT R10, R9, 0x7610, R10 ;  /* 0x00007610090a7816 */ /* 0x001fe2000000000a */
[-C--:B------:R-:W-:Y:S01]  /*121b0*/  FMUL R9, R214, R2.reuse ;  /* 0x00000002d6097220 */ /* 0x080fe20000400000 */
[----:B-1----:R-:W-:Y:S01]  /*121c0*/  PRMT R11, R3, 0x7610, R11 ;  /* 0x00007610030b7816 */ /* 0x002fe2000000000b */
[----:B------:R-:W-:-:S03]  /*121d0*/  FMUL R3, R213, R2 ;  /* 0x00000002d5037220 */ /* 0x000fc60000400000 */
[----:B------:R-:W-:Y:S02]  /*121e0*/  F2FP.F16.F32.PACK_AB R9, RZ, R9 ;  /* 0x00000009ff09723e */ /* 0x000fe400000000ff */
[----:B--2---:R-:W-:Y:S02]  /*121f0*/  PRMT R12, R8, 0x7610, R12 ;  /* 0x00007610080c7816 */ /* 0x004fe4000000000c */
[----:B------:R-:W-:Y:S01]  /*12200*/  F2FP.F16.F32.PACK_AB R8, RZ, R3 ;  /* 0x00000003ff08723e */ /* 0x000fe200000000ff */
[----:B------:R-:W-:Y:S01]  /*12210*/  FMUL R3, R212, R2 ;  /* 0x00000002d4037220 */ /* 0x000fe20000400000 */
[C---:B------:R-:W-:Y:S02]  /*12220*/  ISETP.GT.AND P4, PT, R0.reuse, 0x71, P2 ;  /* 0x000000710000780c */ /* 0x040fe40001784270 */
[----:B------:R-:W-:Y:S01]  /*12230*/  ISETP.GT.AND P5, PT, R0, 0x78, P3 ;  /* 0x000000780000780c */ /* 0x000fe20001fa4270 */
[----:B------:R0:W-:Y:S01]  /*12240*/  @P6 STG.E.U16 desc[UR36][R4.64+0xe2], R10 ;  /* 0x0000e20a04006986 */ /* 0x0001e2000c101524 */
[----:B------:R-:W-:-:S02]  /*12250*/  PRMT R13, R9, 0x7610, R13 ;  /* 0x00007610090d7816 */ /* 0x000fc4000000000d */
[----:B------:R-:W-:Y:S01]  /*12260*/  F2FP.F16.F32.PACK_AB R9, RZ, R3 ;  /* 0x00000003ff09723e */ /* 0x000fe200000000ff */
[----:B------:R1:W-:Y:S01]  /*12270*/  @P1 STG.E.U16 desc[UR36][R6.64+0xe0], R11 ;  /* 0x0000e00b06001986 */ /* 0x0003e2000c101524 */
[----:B------:R-:W-:Y:S01]  /*12280*/  ISETP.GT.AND P0, PT, R0, 0x79, P3 ;  /* 0x000000790000780c */ /* 0x000fe20001f04270 */
[-C--:B------:R-:W-:Y:S01]  /*12290*/  FMUL R3, R210, R2.reuse ;  /* 0x00000002d2037220 */ /* 0x080fe20000400000 */
[----:B------:R-:W-:Y:S02]  /*122a0*/  ISETP.GT.AND P1, PT, R0, 0x78, P2 ;  /* 0x000000780000780c */ /* 0x000fe40001724270 */
[----:B------:R-:W-:Y:S01]  /*122b0*/  PRMT R14, R8, 0x7610, R14 ;  /* 0x00007610080e7816 */ /* 0x000fe2000000000e */
[----:B------:R-:W-:Y:S01]  /*122c0*/  FMUL R8, R211, R2 ;  /* 0x00000002d3087220 */ /* 0x000fe20000400000 */
[----:B------:R-:W-:Y:S01]  /*122d0*/  F2FP.F16.F32.PACK_AB R3, RZ, R3 ;  /* 0x00000003ff03723e */ /* 0x000fe200000000ff */
[----:B------:R2:W-:Y:S01]  /*122e0*/  @P4 STG.E.U16 desc[UR36][R6.64+0xe2], R12 ;  /* 0x0000e20c06004986 */ /* 0x0005e2000c101524 */
[----:B------:R-:W-:-:S02]  /*122f0*/  ISETP.GT.AND P4, PT, R0, 0x79, P2 ;  /* 0x000000790000780c */ /* 0x000fc40001784270 */
[----:B0-----:R-:W-:Y:S01]  /*12300*/  F2FP.F16.F32.PACK_AB R10, RZ, R8 ;  /* 0x00000008ff0a723e */ /* 0x001fe200000000ff */
[----:B------:R-:W-:Y:S01]  /*12310*/  @P5 STG.E.U16 desc[UR36][R4.64+0xf0], R13 ;  /* 0x0000f00d04005986 */ /* 0x000fe2000c101524 */
[----:B-1----:R-:W-:Y:S01]  /*12320*/  PRMT R11, R3, 0x7610, R11 ;  /* 0x00007610030b7816 */ /* 0x002fe2000000000b */
[-C--:B------:R-:W-:Y:S01]  /*12330*/  FMUL R3, R208, R2.reuse ;  /* 0x00000002d0037220 */ /* 0x080fe20000400000 */
[----:B------:R-:W-:Y:S01]  /*12340*/  FMUL R8, R209, R2 ;  /* 0x00000002d1087220 */ /* 0x000fe20000400000 */
[C---:B------:R-:W-:Y:S01]  /*12350*/  ISETP.GT.AND P5, PT, R0.reuse, 0x80, P3 ;  /* 0x000000800000780c */ /* 0x040fe20001fa4270 */
[----:B------:R-:W-:Y:S01]  /*12360*/  @P0 STG.E.U16 desc[UR36][R4.64+0xf2], R14 ;  /* 0x0000f20e04000986 */ /* 0x000fe2000c101524 */
[----:B------:R-:W-:-:S03]  /*12370*/  ISETP.GT.AND P6, PT, R0, 0x81, P3 ;  /* 0x000000810000780c */ /* 0x000fc60001fc4270 */
[----:B------:R0:W-:Y:S01]  /*12380*/  @P1 STG.E.U16 desc[UR36][R6.64+0xf0], R9 ;  /* 0x0000f00906001986 */ /* 0x0001e2000c101524 */
[----:B------:R-:W-:-:S04]  /*12390*/  F2FP.F16.F32.PACK_AB R8, RZ, R8 ;  /* 0x00000008ff08723e */ /* 0x000fc800000000ff */
[----:B--2---:R-:W-:Y:S01]  /*123a0*/  PRMT R12, R8, 0x7610, R12 ;  /* 0x00007610080c7816 */ /* 0x004fe2000000000c */
[-C--:B------:R-:W-:Y:S01]  /*123b0*/  FMUL R8, R206, R2.reuse ;  /* 0x00000002ce087220 */ /* 0x080fe20000400000 */
[----:B0-----:R-:W-:Y:S01]  /*123c0*/  F2FP.F16.F32.PACK_AB R9, RZ, R3 ;  /* 0x00000003ff09723e */ /* 0x001fe200000000ff */
[----:B------:R-:W-:Y:S01]  /*123d0*/  FMUL R3, R207, R2 ;  /* 0x00000002cf037220 */ /* 0x000fe20000400000 */
[----:B------:R0:W-:Y:S01]  /*123e0*/  @P4 STG.E.U16 desc[UR36][R6.64+0xf2], R10 ;  /* 0x0000f20a06004986 */ /* 0x0001e2000c101524 */
[----:B------:R-:W-:-:S03]  /*123f0*/  ISETP.GT.AND P0, PT, R0, 0x80, P2 ;  /* 0x000000800000780c */ /* 0x000fc60001704270 */
[----:B------:R-:W-:Y:S01]  /*12400*/  F2FP.F16.F32.PACK_AB R3, RZ, R3 ;  /* 0x00000003ff03723e */ /* 0x000fe200000000ff */
[----:B------:R1:W-:Y:S01]  /*12410*/  @P5 STG.E.U16 desc[UR36][R4.64+0x100], R11 ;  /* 0x0001000b04005986 */ /* 0x0003e2000c101524 */
[----:B------:R-:W-:Y:S02]  /*12420*/  ISETP.GT.AND P1, PT, R0, 0x81, P2 ;  /* 0x000000810000780c */ /* 0x000fe40001724270 */
[----:B------:R-:W-:Y:S01]  /*12430*/  F2FP.F16.F32.PACK_AB R8, RZ, R8 ;  /* 0x00000008ff08723e */ /* 0x000fe200000000ff */
[----:B------:R2:W-:Y:S01]  /*12440*/  @P6 STG.E.U16 desc[UR36][R4.64+0x102], R12 ;  /* 0x0001020c04006986 */ /* 0x0005e2000c101524 */
[----:B0-----:R-:W-:Y:S01]  /*12450*/  PRMT R10, R9, 0x7610, R10 ;  /* 0x00007610090a7816 */ /* 0x001fe2000000000a */
[-C--:B------:R-:W-:Y:S01]  /*12460*/  FMUL R9, R205, R2.reuse ;  /* 0x00000002cd097220 */ /* 0x080fe20000400000 */
[----:B-1----:R-:W-:Y:S01]  /*12470*/  PRMT R11, R3, 0x7610, R11 ;  /* 0x00007610030b7816 */ /* 0x002fe2000000000b */
[----:B------:R-:W-:Y:S01]  /*12480*/  FMUL R3, R204, R2 ;  /* 0x00000002cc037220 */ /* 0x000fe20000400000 */
[----:B------:R-:W-:-:S02]  /*12490*/  ISETP.GT.AND P4, PT, R0, 0x88, P3 ;  /* 0x000000880000780c */ /* 0x000fc40001f84270 */
[----:B--2---:R-:W-:Y:S02]  /*124a0*/  PRMT R12, R8, 0x7610, R12 ;  /* 0x00007610080c7816 */ /* 0x004fe4000000000c */
[----:B------:R-:W-:Y:S01]  /*124b0*/  F2FP.F16.F32.PACK_AB R8, RZ, R3 ;  /* 0x00000003ff08723e */ /* 0x000fe200000000ff */
[-C--:B------:R-:W-:Y:S01]  /*124c0*/  FMUL R3, R203, R2.reuse ;  /* 0x00000002cb037220 */ /* 0x080fe20000400000 */
[----:B------:R-:W-:Y:S02]  /*124d0*/  F2FP.F16.F32.PACK_AB R9, RZ, R9 ;  /* 0x00000009ff09723e */ /* 0x000fe400000000ff */
[C---:B------:R-:W-:Y:S01]  /*124e0*/  ISETP.GT.AND P5, PT, R0.reuse, 0x89, P3 ;  /* 0x000000890000780c */ /* 0x040fe20001fa4270 */
[----:B------:R0:W-:Y:S01]  /*124f0*/  @P0 STG.E.U16 desc[UR36][R6.64+0x100], R10 ;  /* 0x0001000a06000986 */ /* 0x0001e2000c101524 */
[----:B------:R-:W-:Y:S02]  /*12500*/  PRMT R13, R9, 0x7610, R13 ;  /* 0x00007610090d7816 */ /* 0x000fe4000000000d */
[----:B------:R-:W-:Y:S01]  /*12510*/  F2FP.F16.F32.PACK_AB R9, RZ, R3 ;  /* 0x00000003ff09723e */ /* 0x000fe200000000ff */
[----:B------:R1:W-:Y:S01]  /*12520*/  @P1 STG.E.U16 desc[UR36][R6.64+0x102], R11 ;  /* 0x0001020b06001986 */ /* 0x0003e2000c101524 */
[C---:B------:R-:W-:Y:S01]  /*12530*/  ISETP.GT.AND P0, PT, R0.reuse, 0x88, P2 ;  /* 0x000000880000780c */ /* 0x040fe20001704270 */
[----:B------:R-:W-:Y:S01]  /*12540*/  FMUL R3, R201, R2 ;  /* 0x00000002c9037220 */ /* 0x000fe20000400000 */
[----:B------:R-:W-:-:S02]  /*12550*/  ISETP.GT.AND P1, PT, R0, 0x89, P2 ;  /* 0x000000890000780c */ /* 0x000fc40001724270 */
[----:B------:R-:W-:Y:S01]  /*12560*/  PRMT R14, R8, 0x7610, R14 ;  /* 0x00007610080e7816 */ /* 0x000fe2000000000e */
[----:B------:R-:W-:Y:S01]  /*12570*/  FMUL R8, R202, R2 ;  /* 0x00000002ca087220 */ /* 0x000fe20000400000 */
[----:B------:R-:W-:Y:S01]  /*12580*/  F2FP.F16.F32.PACK_AB R3, RZ, R3 ;  /* 0x00000003ff03723e */ /* 0x000fe200000000ff */
[----:B------:R2:W-:Y:S01]  /*12590*/  @P4 STG.E.U16 desc[UR36][R4.64+0x110], R12 ;  /* 0x0001100c04004986 */ /* 0x0005e2000c101524 */
[----:B------:R-:W-:Y:S02]  /*125a0*/  ISETP.GT.AND P4, PT, R0, 0x90, P3 ;  /* 0x000000900000780c */ /* 0x000fe40001f84270 */
        /* <DEDUP_REMOVED lines=9> */
[----:B------:R-:W-:Y:S02]  /*12640*/  F2FP.F16.F32.PACK_AB R8, RZ, R8 ;  /* 0x00000008ff08723e */ /* 0x000fe400000000ff */
[----:B------:R-:W-:Y:S01]  /*12650*/  ISETP.GT.AND P1, PT, R0, 0x91, P2 ;  /* 0x000000910000780c */ /* 0x000fe20001724270 */
[----:B------:R1:W-:Y:S01]  /*12660*/  @P4 STG.E.U16 desc[UR36][R4.64+0x120], R10 ;  /* 0x0001200a04004986 */ /* 0x0003e2000c101524 */
[----:B--2---:R-:W-:Y:S01]  /*12670*/  PRMT R12, R8, 0x7610, R12 ;  /* 0x00007610080c7816 */ /* 0x004fe2000000000c */
[-C--:B------:R-:W-:Y:S01]  /*12680*/  FMUL R8, R197, R2.reuse ;  /* 0x00000002c5087220 */ /* 0x080fe20000400000 */
[----:B0-----:R-:W-:Y:S01]  /*12690*/  F2FP.F16.F32.PACK_AB R9, RZ, R3 ;  /* 0x00000003ff09723e */ /* 0x001fe200000000ff */
[----:B------:R-:W-:Y:S01]  /*126a0*/  FMUL R3, R198, R2 ;  /* 0x00000002c6037220 */ /* 0x000fe20000400000 */
[----:B------:R-:W-:Y:S01]  /*126b0*/  ISETP.GT.AND P4, PT, R0, 0x98, P3 ;  /* 0x000000980000780c */ /* 0x000fe20001f84270 */
[----:B------:R0:W-:Y:S03]  /*126c0*/  @P5 STG.E.U16 desc[UR36][R4.64+0x122], R11 ;  /* 0x0001220b04005986 */ /* 0x0001e6000c101524 */
[----:B------:R-:W-:-:S02]  /*126d0*/  F2FP.F16.F32.PACK_AB R3, RZ, R3 ;  /* 0x00000003ff03723e */ /* 0x000fc400000000ff */
[----:B-1----:R-:W-:Y:S01]  /*126e0*/  PRMT R10, R9, 0x7610, R10 ;  /* 0x00007610090a7816 */ /* 0x002fe2000000000a */
[----:B------:R-:W-:Y:S01]  /*126f0*/  FMUL R9, R196, R2 ;  /* 0x00000002c4097220 */ /* 0x000fe20000400000 */
[----:B------:R-:W-:Y:S01]  /*12700*/  F2FP.F16.F32.PACK_AB R8, RZ, R8 ;  /* 0x00000008ff08723e */ /* 0x000fe200000000ff */
[----:B------:R1:W-:Y:S01]  /*12710*/  @P0 STG.E.U16 desc[UR36][R6.64+0x120], R12 ;  /* 0x0001200c06000986 */ /* 0x0003e2000c101524 */
[----:B0-----:R-:W-:Y:S01]  /*12720*/  PRMT R11, R3, 0x7610, R11 ;  /* 0x00007610030b7816 */ /* 0x001fe2000000000b */
[----:B------:R-:W-:Y:S01]  /*12730*/  FMUL R3, R195, R2 ;  /* 0x00000002c3037220 */ /* 0x000fe20000400000 */
[C---:B------:R-:W-:Y:S01]  /*12740*/  ISETP.GT.AND P5, PT, R0.reuse, 0x99, P3 ;  /* 0x000000990000780c */ /* 0x040fe20001fa4270 */
[----:B------:R0:W-:Y:S01]  /*12750*/  @P1 STG.E.U16 desc[UR36][R6.64+0x122], R10 ;  /* 0x0001220a06001986 */ /* 0x0001e2000c101524 */
[----:B------:R-:W-:Y:S02]  /*12760*/  ISETP.GT.AND P1, PT, R0, 0x98, P2 ;  /* 0x000000980000780c */ /* 0x000fe40001724270 */
[----:B------:R-:W-:-:S02]  /*12770*/  F2FP.F16.F32.PACK_AB R9, RZ, R9 ;  /* 0x00000009ff09723e */ /* 0x000fc400000000ff */
[----:B-1----:R-:W-:Y:S02]  /*12780*/  PRMT R12, R8, 0x7610, R12 ;  /* 0x00007610080c7816 */ /* 0x002fe4000000000c */
[----:B------:R-:W-:Y:S01]  /*12790*/  F2FP.F16.F32.PACK_AB R8, RZ, R3 ;  /* 0x00000003ff08723e */ /* 0x000fe200000000ff */
[-C--:B------:R-:W-:Y:S01]  /*127a0*/  FMUL R3, R194, R2.reuse ;  /* 0x00000002c2037220 */ /* 0x080fe20000400000 */
[C---:B------:R-:W-:Y:S01]  /*127b0*/  ISETP.GT.AND P0, PT, R0.reuse, 0x99, P2 ;  /* 0x000000990000780c */ /* 0x040fe20001704270 */
[----:B------:R1:W-:Y:S01]  /*127c0*/  @P4 STG.E.U16 desc[UR36][R4.64+0x130], R11 ;  /* 0x0001300b04004986 */ /* 0x0003e2000c101524 */
[----:B------:R-:W-:Y:S02]  /*127d0*/  ISETP.GT.AND P4, PT, R0, 0xa0, P3 ;  /* 0x000000a00000780c */ /* 0x000fe40001f84270 */
[----:B------:R-:W-:Y:S02]  /*127e0*/  PRMT R13, R9, 0x7610, R13 ;  /* 0x00007610090d7816 */ /* 0x000fe4000000000d */
[----:B------:R-:W-:Y:S01]  /*127f0*/  F2FP.F16.F32.PACK_AB R9, RZ, R3 ;  /* 0x00000003ff09723e */ /* 0x000fe200000000ff */
[-C--:B------:R-:W-:Y:S01]  /*12800*/  FMUL R3, R192, R2.reuse ;  /* 0x00000002c0037220 */ /* 0x080fe20000400000 */
[----:B------:R-:W-:Y:S01]  /*12810*/  PRMT R14, R8, 0x7610, R14 ;  /* 0x00007610080e7816 */ /* 0x000fe2000000000e */
[----:B------:R-:W-:Y:S01]  /*12820*/  FMUL R8, R193, R2 ;  /* 0x00000002c1087220 */ /* 0x000fe20000400000 */
[----:B------:R2:W-:Y:S01]  /*12830*/  @P5 STG.E.U16 desc[UR36][R4.64+0x132], R12 ;  /* 0x0001320c04005986 */ /* 0x0005e2000c101524 */
[----:B------:R-:W-:-:S02]  /*12840*/  ISETP.GT.AND P5, PT, R0, 0xa1, P3 ;  /* 0x000000a10000780c */ /* 0x000fc40001fa4270 */
[----:B------:R-:W-:Y:S01]  /*12850*/  F2FP.F16.F32.PACK_AB R3, RZ, R3 ;  /* 0x00000003ff03723e */ /* 0x000fe200000000ff */
[----:B------:R-:W-:Y:S01]  /*12860*/  @P1 STG.E.U16 desc[UR36][R6.64+0x130], R13 ;  /* 0x0001300d06001986 */ /* 0x000fe2000c101524 */
[----:B0-----:R-:W-:Y:S01]  /*12870*/  F2FP.F16.F32.PACK_AB R10, RZ, R8 ;  /* 0x00000008ff0a723e */ /* 0x001fe200000000ff */
[-C--:B------:R-:W-:Y:S01]  /*12880*/  FMUL R8, R191, R2.reuse ;  /* 0x00000002bf087220 */ /* 0x080fe20000400000 */
[----:B-1----:R-:W-:Y:S01]  /*12890*/  PRMT R11, R3, 0x7610, R11 ;  /* 0x00007610030b7816 */ /* 0x002fe2000000000b */
[----:B------:R-:W-:Y:S01]  /*128a0*/  @P0 STG.E.U16 desc[UR36][R6.64+0x132], R14 ;  /* 0x0001320e06000986 */ /* 0x000fe2000c101524 */
[----:B------:R-:W-:Y:S01]  /*128b0*/  ISETP.GT.AND P0, PT, R0, 0xa0, P2 ;  /* 0x000000a00000780c */ /* 0x000fe20001704270 */
[----:B------:R-:W-:Y:S01]  /*128c0*/  FMUL R3, R190, R2 ;  /* 0x00000002be037220 */ /* 0x000fe20000400000 */
[C---:B------:R-:W-:Y:S01]  /*128d0*/  ISETP.GT.AND P1, PT, R0.reuse, 0xa1, P2 ;  /* 0x000000a10000780c */ /* 0x040fe20001724270 */
[----:B------:R0:W-:Y:S01]  /*128e0*/  @P4 STG.E.U16 desc[UR36][R4.64+0x140], R9 ;  /* 0x0001400904004986 */ /* 0x0001e2000c101524 */
[----:B------:R-:W-:-:S02]  /*128f0*/  ISETP.GT.AND P4, PT, R0, 0xa8, P3 ;  /* 0x000000a80000780c */ /* 0x000fc40001f84270 */
[----:B------:R-:W-:Y:S01]  /*12900*/  F2FP.F16.F32.PACK_AB R8, RZ, R8 ;  /* 0x00000008ff08723e */ /* 0x000fe200000000ff */
[----:B------:R1:W-:Y:S03]  /*12910*/  @P5 STG.E.U16 desc[UR36][R4.64+0x142], R10 ;  /* 0x0001420a04005986 */ /* 0x0003e6000c101524 */
[----:B--2---:R-:W-:Y:S02]  /*12920*/  PRMT R12, R8, 0x7610, R12 ;  /* 0x00007610080c7816 */ /* 0x004fe4000000000c */
[----:B0-----:R-:W-:Y:S01]  /*12930*/  F2FP.F16.F32.PACK_AB R9, RZ, R3 ;  /* 0x00000003ff09723e */ /* 0x001fe200000000ff */
[-C--:B------:R-:W-:Y:S01]  /*12940*/  FMUL R3, R189, R2.reuse ;  /* 0x00000002bd037220 */ /* 0x080fe20000400000 */
[-C--:B------:R-:W-:Y:S02]  /*12950*/  FMUL R8, R188, R2.reuse ;  /* 0x00000002bc087220 */ /* 0x080fe40000400000 */
[----:B-1----:R-:W-:Y:S01]  /*12960*/  PRMT R10, R9, 0x7610, R10 ;  /* 0x00007610090a7816 */ /* 0x002fe2000000000a */
[----:B------:R0:W-:Y:S01]  /*12970*/  @P0 STG.E.U16 desc[UR36][R6.64+0x140], R11 ;  /* 0x0001400b06000986 */ /* 0x0001e2000c101524 */
[----:B------:R-:W-:Y:S01]  /*12980*/  F2FP.F16.F32.PACK_AB R3, RZ, R3 ;  /* 0x00000003ff03723e */ /* 0x000fe200000000ff */
[----:B------:R-:W-:Y:S01]  /*12990*/  FMUL R9, R187, R2 ;  /* 0x00000002bb097220 */ /* 0x000fe20000400000 */
[C---:B------:R-:W-:Y:S01]  /*129a0*/  ISETP.GT.AND P5, PT, R0.reuse, 0xa9, P3 ;  /* 0x000000a90000780c */ /* 0x040fe20001fa4270 */
[----:B------:R1:W-:Y:S01]  /*129b0*/  @P1 STG.E.U16 desc[UR36][R6.64+0x142], R12 ;  /* 0x0001420c06001986 */ /* 0x0003e2000c101524 */
[----:B------:R-:W-:-:S03]  /*129c0*/  ISETP.GT.AND P1, PT, R0, 0xa8, P2 ;  /* 0x000000a80000780c */ /* 0x000fc60001724270 */
[----:B------:R-:W-:Y:S01]  /*129d0*/  @P4 STG.E.U16 desc[UR36][R4.64+0x150], R10 ;  /* 0x0001500a04004986 */ /* 0x000fe2000c101524 */
[----:B------:R-:W-:Y:S02]  /*129e0*/  ISETP.GT.AND P4, PT, R0, 0xa9, P2 ;  /* 0x000000a90000780c */ /* 0x000fe40001784270 */
[----:B------:R-:W-:Y:S02]  /*129f0*/  F2FP.F16.F32.PACK_AB R8, RZ, R8 ;  /* 0x00000008ff08723e */ /* 0x000fe400000000ff */
[----:B0-----:R-:W-:Y:S01]  /*12a00*/  PRMT R11, R3, 0x7610, R11 ;  /* 0x00007610030b7816 */ /* 0x001fe2000000000b */
[-C--:B------:R-:W-:Y:S01]  /*12a10*/  FMUL R3, R186, R2.reuse ;  /* 0x00000002ba037220 */ /* 0x080fe20000400000 */
[----:B------:R-:W-:Y:S02]  /*12a20*/  F2FP.F16.F32.PACK_AB R9, RZ, R9 ;  /* 0x00000009ff09723e */ /* 0x000fe400000000ff */
[----:B-1----:R-:W-:Y:S02]  /*12a30*/  PRMT R12, R8, 0x7610, R12 ;  /* 0x00007610080c7816 */ /* 0x002fe4000000000c */
[----:B------:R-:W-:Y:S01]  /*12a40*/  F2FP.F16.F32.PACK_AB R8, RZ, R3 ;  /* 0x00000003ff08723e */ /* 0x000fe200000000ff */
[----:B------:R-:W-:Y:S01]  /*12a50*/  FMUL R3, R185, R2 ;  /* 0x00000002b9037220 */ /* 0x000fe20000400000 */
[----:B------:R-:W-:Y:S01]  /*12a60*/  PRMT R13, R9, 0x7610, R13 ;  /* 0x00007610090d7816 */ /* 0x000fe2000000000d */
[----:B------:R0:W-:Y:S01]  /*12a70*/  @P5 STG.E.U16 desc[UR36][R4.64+0x152], R11 ;  /* 0x0001520b04005986 */ /* 0x0001e2000c101524 */
[----:B------:R-:W-:-:S02]  /*12a80*/  ISETP.GT.AND P0, PT, R0, 0xb0, P3 ;  /* 0x000000b00000780c */ /* 0x000fc40001f04270 */
        /* <DEDUP_REMOVED lines=26> */
[----:B------:R-:W-:Y:S02]  /*12c30*/  ISETP.GT.AND P1, PT, R0, 0xb8, P2 ;  /* 0x000000b80000780c */ /* 0x000fe40001724270 */
[----:B------:R-:W-:Y:S02]  /*12c40*/  F2FP.F16.F32.PACK_AB R8, RZ, R8 ;  /* 0x00000008ff08723e */ /* 0x000fe400000000ff */
[----:B0-----:R-:W-:Y:S01]  /*12c50*/  PRMT R10, R9, 0x7610, R10 ;  /* 0x00007610090a7816 */ /* 0x001fe2000000000a */
[-C--:B------:R-:W-:Y:S01]  /*12c60*/  FMUL R9, R178, R2.reuse ;  /* 0x00000002b2097220 */ /* 0x080fe20000400000 */
[----:B-1----:R-:W-:Y:S01]  /*12c70*/  PRMT R11, R3, 0x7610, R11 ;  /* 0x00007610030b7816 */ /* 0x002fe2000000000b */
[----:B------:R-:W-:Y:S01]  /*12c80*/  FMUL R3, R177, R2 ;  /* 0x00000002b1037220 */ /* 0x000fe20000400000 */
[----:B------:R0:W-:Y:S02]  /*12c90*/  @P5 STG.E.U16 desc[UR36][R4.64+0x170], R12 ;  /* 0x0001700c04005986 */ /* 0x0001e4000c101524 */
[----:B------:R-:W-:-:S02]  /*12ca0*/  F2FP.F16.F32.PACK_AB R9, RZ, R9 ;  /* 0x00000009ff09723e */ /* 0x000fc400000000ff */
[C---:B------:R-:W-:Y:S02]  /*12cb0*/  ISETP.GT.AND P4, PT, R0.reuse, 0xb9, P2 ;  /* 0x000000b90000780c */ /* 0x040fe40001784270 */
[----:B------:R-:W-:Y:S02]  /*12cc0*/  ISETP.GT.AND P5, PT, R0, 0xc0, P3 ;  /* 0x000000c00000780c */ /* 0x000fe40001fa4270 */
[----:B0-----:R-:W-:Y:S02]  /*12cd0*/  PRMT R12, R8, 0x7610, R12 ;  /* 0x00007610080c7816 */ /* 0x001fe4000000000c */
[----:B------:R-:W-:Y:S01]  /*12ce0*/  F2FP.F16.F32.PACK_AB R8, RZ, R3 ;  /* 0x00000003ff08723e */ /* 0x000fe200000000ff */
[----:B------:R-:W-:Y:S01]  /*12cf0*/  FMUL R3, R176, R2 ;  /* 0x00000002b0037220 */ /* 0x000fe20000400000 */
[----:B------:R-:W-:Y:S01]  /*12d00*/  PRMT R13, R9, 0x7610, R13 ;  /* 0x00007610090d7816 */ /* 0x000fe2000000000d */
[----:B------:R0:W-:Y:S01]  /*12d10*/  @P6 STG.E.U16 desc[UR36][R4.64+0x172], R10 ;  /* 0x0001720a04006986 */ /* 0x0001e2000c101524 */
[----:B------:R-:W-:-:S02]  /*12d20*/  ISETP.GT.AND P0, PT, R0, 0xc1, P3 ;  /* 0x000000c10000780c */ /* 0x000fc40001f04270 */
[----:B------:R-:W-:Y:S01]  /*12d30*/  F2FP.F16.F32.PACK_AB R9, RZ, R3 ;  /* 0x00000003ff09723e */ /* 0x000fe200000000ff */
[----:B------:R1:W-:Y:S01]  /*12d40*/  @P1 STG.E.U16 desc[UR36][R6.64+0x170], R11 ;  /* 0x0001700b06001986 */ /* 0x0003e2000c101524 */
[-C--:B------:R-:W-:Y:S01]  /*12d50*/  FMUL R3, R174, R2.reuse ;  /* 0x00000002ae037220 */ /* 0x080fe20000400000 */
[----:B------:R-:W-:Y:S02]  /*12d60*/  ISETP.GT.AND P1, PT, R0, 0xc0, P2 ;  /* 0x000000c00000780c */ /* 0x000fe40001724270 */
        /* <DEDUP_REMOVED lines=40> */
[C---:B------:R-:W-:Y:S01]  /*12ff0*/  ISETP.GT.AND P0, PT, R0.reuse, 0xd0, P2 ;  /* 0x000000d00000780c */ /* 0x040fe20001704270 */
        /* <DEDUP_REMOVED lines=11> */
[----:B------:R-:W-:Y:S01]  /*130b0*/  ISETP.GT.AND P5, PT, R0, 0xd9, P3 ;  /* 0x000000d90000780c */ /* 0x000fe20001fa4270 */
[----:B------:R-:W-:Y:S01]  /*130c0*/  FMUL R8, R164, R2 ;  /* 0x00000002a4087220 */ /* 0x000fe20000400000 */
[----:B------:R-:W-:Y:S01]  /*130d0*/  @P0 STG.E.U16 desc[UR36][R6.64+0x1a0], R14 ;  /* 0x0001a00e06000986 */ /* 0x000fe2000c101524 */
[----:B------:R-:W-:-:S03]  /*130e0*/  ISETP.GT.AND P0, PT, R0, 0xd8, P2 ;  /* 0x000000d80000780c */ /* 0x000fc60001704270 */
[----:B------:R0:W-:Y:S01]  /*130f0*/  @P1 STG.E.U16 desc[UR36][R6.64+0x1a2], R9 ;  /* 0x0001a20906001986 */ /* 0x0001e2000c101524 */
[----:B------:R-:W-:Y:S02]  /*13100*/  F2FP.F16.F32.PACK_AB R8, RZ, R8 ;  /* 0x00000008ff08723e */ /* 0x000fe400000000ff */
[----:B------:R-:W-:Y:S02]  /*13110*/  ISETP.GT.AND P1, PT, R0, 0xd9, P2 ;  /* 0x000000d90000780c */ /* 0x000fe40001724270 */
        /* <DEDUP_REMOVED lines=16> */
[----:B------:R1:W-:Y:S01]  /*13220*/  @P1 STG.E.U16 desc[UR36][R6.64+0x1b2], R10 ;  /* 0x0001b20a06001986 */ /* 0x0003e2000c101524 */
[C---:B------:R-:W-:Y:S02]  /*13230*/  ISETP.GT.AND P1, PT, R0.reuse, 0xe0, P2 ;  /* 0x000000e00000780c */ /* 0x040fe40001724270 */
[----:B------:R-:W-:Y:S02]  /*13240*/  ISETP.GT.AND P0, PT, R0, 0xe1, P2 ;  /* 0x000000e10000780c */ /* 0x000fe40001704270 */
[----:B0-----:R-:W-:Y:S02]  /*13250*/  PRMT R12, R8, 0x7610, R12 ;  /* 0x00007610080c7816 */ /* 0x001fe4000000000c */
[----:B------:R-:W-:Y:S01]  /*13260*/  F2FP.F16.F32.PACK_AB R8, RZ, R3 ;  /* 0x00000003ff08723e */ /* 0x000fe200000000ff */
[----:B------:R-:W-:Y:S01]  /*13270*/  FMUL R3, R157, R2 ;  /* 0x000000029d037220 */ /* 0x000fe20000400000 */
[----:B------:R0:W-:Y:S01]  /*13280*/  @P4 STG.E.U16 desc[UR36][R4.64+0x1c0], R11 ;  /* 0x0001c00b04004986 */ /* 0x0001e2000c101524 */
[----:B-1----:R-:W-:-:S02]  /*13290*/  PRMT R10, R9, 0x7610, R10 ;  /* 0x00007610090a7816 */ /* 0x002fc4000000000a */
[----:B------:R-:W-:Y:S01]  /*132a0*/  PRMT R13, R8, 0x7610, R13 ;  /* 0x00007610080d7816 */ /* 0x000fe2000000000d */
[----:B------:R-:W-:Y:S01]  /*132b0*/  @P5 STG.E.U16 desc[UR36][R4.64+0x1c2], R12 ;  /* 0x0001c20c04005986 */ /* 0x000fe2000c101524 */
[-C--:B------:R-:W-:Y:S01]  /*132c0*/  FMUL R8, R156, R2.reuse ;  /* 0x000000029c087220 */ /* 0x080fe20000400000 */
[C---:B------:R-:W-:Y:S02]  /*132d0*/  ISETP.GT.AND P4, PT, R0.reuse, 0xe8, P3 ;  /* 0x000000e80000780c */ /* 0x040fe40001f84270 */
[----:B------:R-:W-:Y:S01]  /*132e0*/  F2FP.F16.F32.PACK_AB R9, RZ, R3 ;  /* 0x00000003ff09723e */ /* 0x000fe200000000ff */
[----:B------:R-:W-:Y:S01]  /*132f0*/  FMUL R3, R155, R2 ;  /* 0x000000029b037220 */ /* 0x000fe20000400000 */
[C---:B------:R-:W-:Y:S02]  /*13300*/  ISETP.GT.AND P5, PT, R0.reuse, 0xe9, P3 ;  /* 0x000000e90000780c */ /* 0x040fe40001fa4270 */
[----:B------:R-:W-:Y:S02]  /*13310*/  ISETP.GT.AND P6, PT, R0, 0xe8, P2 ;  /* 0x000000e80000780c */ /* 0x000fe400017c4270 */
[----:B------:R-:W-:Y:S01]  /*13320*/  F2FP.F16.F32.PACK_AB R8, RZ, R8 ;  /* 0x00000008ff08723e */ /* 0x000fe200000000ff */
[----:B------:R1:W-:Y:S01]  /*13330*/  @P1 STG.E.U16 desc[UR36][R6.64+0x1c0], R10 ;  /* 0x0001c00a06001986 */ /* 0x0003e2000c101524 */
[----:B------:R-:W-:-:S02]  /*13340*/  F2FP.F16.F32.PACK_AB R3, RZ, R3 ;  /* 0x00000003ff03723e */ /* 0x000fc400000000ff */
[C---:B------:R-:W-:Y:S01]  /*13350*/  ISETP.GT.AND P1, PT, R17.reuse, 0x80, PT ;  /* 0x000000801100780c */ /* 0x040fe20003f24270 */
[----:B------:R2:W-:Y:S01]  /*13360*/  @P0 STG.E.U16 desc[UR36][R6.64+0x1c2], R13 ;  /* 0x0001c20d06000986 */ /* 0x0005e2000c101524 */
[----:B------:R-:W-:Y:S02]  /*13370*/  ISETP.GT.AND P0, PT, R17, 0x88, PT ;  /* 0x000000881100780c */ /* 0x000fe40003f04270 */
[----:B0-----:R-:W-:Y:S02]  /*13380*/  PRMT R11, R8, 0x7610, R11 ;  /* 0x00007610080b7816 */ /* 0x001fe4000000000b */
[----:B------:R-:W-:Y:S02]  /*13390*/  PRMT R17, R3, 0x7610, R17 ;  /* 0x0000761003117816 */ /* 0x000fe40000000011 */
[----:B-1----:R-:W-:Y:S01]  /*133a0*/  PRMT R10, R9, 0x7610, R10 ;  /* 0x00007610090a7816 */ /* 0x002fe2000000000a */
[----:B------:R-:W-:-:S04]  /*133b0*/  FMUL R3, R154, R2 ;  /* 0x000000029a037220 */ /* 0x000fc80000400000 */
[----:B------:R-:W-:Y:S01]  /*133c0*/  @P4 STG.E.U16 desc[UR36][R4.64+0x1d0], R10 ;  /* 0x0001d00a04004986 */ /* 0x000fe2000c101524 */
[----:B------:R-:W-:-:S03]  /*133d0*/  ISETP.GT.AND P4, PT, R0, 0xe9, P2 ;  /* 0x000000e90000780c */ /* 0x000fc60001784270 */
[----:B------:R0:W-:Y:S01]  /*133e0*/  @P5 STG.E.U16 desc[UR36][R4.64+0x1d2], R11 ;  /* 0x0001d20b04005986 */ /* 0x0001e2000c101524 */
[----:B------:R-:W-:-:S03]  /*133f0*/  ISETP.GT.AND P5, PT, R0, 0xf0, P3 ;  /* 0x000000f00000780c */ /* 0x000fc60001fa4270 */
[----:B------:R-:W-:Y:S01]  /*13400*/  @P6 STG.E.U16 desc[UR36][R6.64+0x1d0], R17 ;  /* 0x0001d01106006986 */ /* 0x000fe2000c101524 */
[----:B------:R-:W-:Y:S01]  /*13410*/  ISETP.GT.AND P6, PT, R0, 0xf1, P3 ;  /* 0x000000f10000780c */ /* 0x000fe20001fc4270 */
[-C--:B------:R-:W-:Y:S01]  /*13420*/  FMUL R8, R153, R2.reuse ;  /* 0x0000000299087220 */ /* 0x080fe20000400000 */
[----:B------:R-:W-:Y:S01]  /*13430*/  FMUL R9, R152, R2 ;  /* 0x0000000298097220 */ /* 0x000fe20000400000 */
[----:B--2---:R-:W-:-:S03]  /*13440*/  F2FP.F16.F32.PACK_AB R13, RZ, R3 ;  /* 0x00000003ff0d723e */ /* 0x004fc600000000ff */
[----:B------:R-:W-:Y:S02]  /*13450*/  F2FP.F16.F32.PACK_AB R14, RZ, R8 ;  /* 0x00000008ff0e723e */ /* 0x000fe400000000ff */
[----:B------:R-:W-:Y:S01]  /*13460*/  F2FP.F16.F32.PACK_AB R15, RZ, R9 ;  /* 0x00000009ff0f723e */ /* 0x000fe200000000ff */
[----:B------:R-:W-:Y:S01]  /*13470*/  @P4 STG.E.U16 desc[UR36][R6.64+0x1d2], R13 ;  /* 0x0001d20d06004986 */ /* 0x000fe2000c101524 */
[----:B------:R-:W-:-:S03]  /*13480*/  ISETP.GT.AND P4, PT, R0, 0xf1, P2 ;  /* 0x000000f10000780c */ /* 0x000fc60001784270 */
[----:B------:R-:W-:Y:S04]  /*13490*/  @P5 STG.E.U16 desc[UR36][R4.64+0x1e0], R14 ;  /* 0x0001e00e04005986 */ /* 0x000fe8000c101524 */
[----:B------:R-:W-:Y:S01]  /*134a0*/  @P6 STG.E.U16 desc[UR36][R4.64+0x1e2], R15 ;  /* 0x0001e20f04006986 */ /* 0x000fe2000c101524 */
[----:B------:R-:W-:Y:S01]  /*134b0*/  ISETP.GT.AND P6, PT, R0, 0xf0, P2 ;  /* 0x000000f00000780c */ /* 0x000fe200017c4270 */
[-C--:B0-----:R-:W-:Y:S01]  /*134c0*/  FMUL R11, R23, R2.reuse ;  /* 0x00000002170b7220 */ /* 0x081fe20000400000 */
[----:B------:R-:W-:-:S04]  /*134d0*/  FMUL R12, R22, R2 ;  /* 0x00000002160c7220 */ /* 0x000fc80000400000 */
[----:B------:R-:W-:Y:S02]  /*134e0*/  F2FP.F16.F32.PACK_AB R11, RZ, R11 ;  /* 0x0000000bff0b723e */ /* 0x000fe400000000ff */
[----:B------:R-:W-:Y:S02]  /*134f0*/  F2FP.F16.F32.PACK_AB R12, RZ, R12 ;  /* 0x0000000cff0c723e */ /* 0x000fe400000000ff */
[C---:B------:R-:W-:Y:S02]  /*13500*/  ISETP.GT.AND P5, PT, R0.reuse, 0xf8, P3 ;  /* 0x000000f80000780c */ /* 0x040fe40001fa4270 */
[----:B------:R-:W-:Y:S01]  /*13510*/  ISETP.GT.AND P3, PT, R0, 0xf9, P3 ;  /* 0x000000f90000780c */ /* 0x000fe20001f64270 */
[----:B------:R-:W-:Y:S01]  /*13520*/  @P6 STG.E.U16 desc[UR36][R6.64+0x1e0], R11 ;  /* 0x0001e00b06006986 */ /* 0x000fe2000c101524 */
[----:B------:R-:W-:-:S03]  /*13530*/  FMUL R10, R21, R2 ;  /* 0x00000002150a7220 */ /* 0x000fc60000400000 */
[----:B------:R0:W-:Y:S01]  /*13540*/  @P4 STG.E.U16 desc[UR36][R6.64+0x1e2], R12 ;  /* 0x0001e20c06004986 */ /* 0x0001e2000c101524 */
[----:B------:R-:W-:Y:S01]  /*13550*/  ISETP.GT.AND P4, PT, R0, 0xf8, P2 ;  /* 0x000000f80000780c */ /* 0x000fe20001784270 */
[-C--:B------:R-:W-:Y:S01]  /*13560*/  FMUL R9, R20, R2.reuse ;  /* 0x0000000214097220 */ /* 0x080fe20000400000 */
[-C--:B------:R-:W-:Y:S01]  /*13570*/  FMUL R8, R18, R2.reuse ;  /* 0x0000000212087220 */ /* 0x080fe20000400000 */
[----:B------:R-:W-:Y:S01]  /*13580*/  FMUL R3, R19, R2 ;  /* 0x0000000213037220 */ /* 0x000fe20000400000 */
[----:B------:R-:W-:Y:S02]  /*13590*/  F2FP.F16.F32.PACK_AB R10, RZ, R10 ;  /* 0x0000000aff0a723e */ /* 0x000fe400000000ff */
[----:B------:R-:W-:Y:S02]  /*135a0*/  ISETP.GT.AND P2, PT, R0, 0xf9, P2 ;  /* 0x000000f90000780c */ /* 0x000fe40001744270 */
[----:B------:R-:W-:Y:S02]  /*135b0*/  F2FP.F16.F32.PACK_AB R9, RZ, R9 ;  /* 0x00000009ff09723e */ /* 0x000fe400000000ff */
[----:B------:R-:W-:-:S02]  /*135c0*/  F2FP.F16.F32.PACK_AB R8, RZ, R8 ;  /* 0x00000008ff08723e */ /* 0x000fc400000000ff */
[----:B------:R-:W-:Y:S01]  /*135d0*/  F2FP.F16.F32.PACK_AB R3, RZ, R3 ;  /* 0x00000003ff03723e */ /* 0x000fe200000000ff */
[----:B------:R-:W-:Y:S01]  /*135e0*/  @P5 STG.E.U16 desc[UR36][R4.64+0x1f0], R10 ;  /* 0x0001f00a04005986 */ /* 0x000fe2000c101524 */
[----:B0-----:R-:W-:Y:S01]  /*135f0*/  PRMT R12, R8, 0x7610, R12 ;  /* 0x00007610080c7816 */ /* 0x001fe2000000000c */
[----:B------:R-:W-:Y:S01]  /*13600*/  @P4 IMAD.MOV.U32 R8, RZ, RZ, R6 ;  /* 0x000000ffff084224 */ /* 0x000fe200078e0006 */
[----:B------:R-:W-:Y:S01]  /*13610*/  PRMT R11, R3, 0x7610, R11 ;  /* 0x00007610030b7816 */ /* 0x000fe2000000000b */
[----:B------:R0:W-:Y:S01]  /*13620*/  @P3 STG.E.U16 desc[UR36][R4.64+0x1f2], R9 ;  /* 0x0001f20904003986 */ /* 0x0001e2000c101524 */
[----:B------:R-:W-:Y:S02]  /*13630*/  USHF.L.U32 UR12, UR8, 0x8, URZ ;  /* 0x00000008080c7899 */ /* 0x000fe4000800063f */
[----:B------:R-:W-:Y:S01]  /*13640*/  USHF.L.U64.HI UR11, UR8, 0x8, UR9 ;  /* 0x00000008080b7899 */ /* 0x000fe20008010209 */
[----:B0-----:R-:W-:-:S03]  /*13650*/  @P4 MOV R9, R7 ;  /* 0x0000000700094202 */ /* 0x001fc60000000f00 */
[----:B------:R-:W-:Y:S02]  /*13660*/  IMAD.U32 R3, RZ, RZ, UR12 ;  /* 0x0000000cff037e24 */ /* 0x000fe4000f8e00ff */
[----:B------:R0:W-:Y:S01]  /*13670*/  @P4 STG.E.U16 desc[UR36][R8.64+0x1f0], R11 ;  /* 0x0001f00b08004986 */ /* 0x0001e2000c101524 */
[C---:B------:R-:W-:Y:S02]  /*13680*/  ISETP.GT.AND P3, PT, R0.reuse, RZ, P1 ;  /* 0x000000ff0000720c */ /* 0x040fe40000f64270 */
[----:B------:R-:W-:Y:S01]  /*13690*/  ISETP.GT.AND P4, PT, R0, 0x1, P1 ;  /* 0x000000010000780c */ /* 0x000fe20000f84270 */
[-C--:B------:R-:W-:Y:S01]  /*136a0*/  FMUL R24, R24, R2.reuse ;  /* 0x0000000218187220 */ /* 0x080fe20000400000 */
[----:B------:R-:W-:Y:S01]  /*136b0*/  FMUL R25, R25, R2 ;  /* 0x0000000219197220 */ /* 0x000fe20000400000 */
[----:B0-----:R-:W-:Y:S02]  /*136c0*/  @P2 IMAD.MOV.U32 R8, RZ, RZ, R6 ;  /* 0x000000ffff082224 */ /* 0x001fe400078e0006 */
[----:B------:R-:W-:-:S02]  /*136d0*/  @P2 IMAD.MOV.U32 R9, RZ, RZ, R7 ;  /* 0x000000ffff092224 */ /* 0x000fc400078e0007 */
[----:B------:R-:W-:-:S03]  /*136e0*/  IMAD.U32 R7, RZ, RZ, UR11 ;  /* 0x0000000bff077e24 */ /* 0x000fc6000f8e00ff */
[----:B------:R0:W-:Y:S01]  /*136f0*/  @P2 STG.E.U16 desc[UR36][R8.64+0x1f2], R12 ;  /* 0x0001f20c08002986 */ /* 0x0001e2000c101524 */
[C---:B------:R-:W-:Y:S02]  /*13700*/  IADD3 R6, P2, P6, R4.reuse, UR5, R3 ;  /* 0x0000000504067c10 */ /* 0x040fe4000fe5e003 */
[----:B------:R-:W-:Y:S02]  /*13710*/  IADD3 R4, P5, R4, UR12, RZ ;  /* 0x0000000c04047c10 */ /* 0x000fe4000ffbe0ff */
[C---:B------:R-:W-:Y:S02]  /*13720*/  IADD3.X R7, R5.reuse, UR4, R7, P2, P6 ;  /* 0x0000000405077c10 */ /* 0x040fe400097ec407 */
[----:B------:R-:W-:Y:S02]  /*13730*/  F2FP.F16.F32.PACK_AB R24, RZ, R24 ;  /* 0x00000018ff18723e */ /* 0x000fe400000000ff */
[----:B------:R-:W-:Y:S02]  /*13740*/  IADD3.X R5, R5, UR11, RZ, P5, !PT ;  /* 0x0000000b05057c10 */ /* 0x000fe4000affe4ff */
[----:B------:R-:W-:-:S02]  /*13750*/  F2FP.F16.F32.PACK_AB R25, RZ, R25 ;  /* 0x00000019ff19723e */ /* 0x000fc400000000ff */
[C---:B------:R-:W-:Y:S01]  /*13760*/  ISETP.GT.AND P2, PT, R0.reuse, RZ, P0 ;  /* 0x000000ff0000720c */ /* 0x040fe20000744270 */
[----:B------:R-:W-:Y:S01]  /*13770*/  @P3 STG.E.U16 desc[UR36][R4.64], R24 ;  /* 0x0000001804003986 */ /* 0x000fe2000c101524 */
[----:B------:R-:W-:Y:S01]  /*13780*/  ISETP.GT.AND P3, PT, R0, 0x1, P0 ;  /* 0x000000010000780c */ /* 0x000fe20000764270 */
[-C--:B------:R-:W-:Y:S02]  /*13790*/  FMUL R26, R26, R2.reuse ;  /* 0x000000021a1a7220 */ /* 0x080fe40000400000 */
[----:B------:R-:W-:Y:S01]  /*137a0*/  @P4 STG.E.U16 desc[UR36][R4.64+0x2], R25 ;  /* 0x0000021904004986 */ /* 0x000fe2000c101524 */
[----:B------:R-:W-:Y:S01]  /*137b0*/  ISETP.GT.AND P4, PT, R0, 0x8, P1 ;  /* 0x000000080000780c */ /* 0x000fe20000f84270 */
[-C--:B------:R-:W-:Y:S01]  /*137c0*/  FMUL R27, R27, R2.reuse ;  /* 0x000000021b1b7220 */ /* 0x080fe20000400000 */
[----:B0-----:R-:W-:Y:S01]  /*137d0*/  IADD3 R8, P5, R4, UR5, RZ ;  /* 0x0000000504087c10 */ /* 0x001fe2000ffbe0ff */
[----:B------:R-:W-:Y:S01]  /*137e0*/  FMUL R28, R28, R2 ;  /* 0x000000021c1c7220 */ /* 0x000fe20000400000 */
[----:B------:R-:W-:-:S02]  /*137f0*/  F2FP.F16.F32.PACK_AB R26, RZ, R26 ;  /* 0x0000001aff1a723e */ /* 0x000fc400000000ff */
[----:B------:R-:W-:Y:S02]  /*13800*/  IADD3.X R9, R5, UR4, RZ, P5, !PT ;  /* 0x0000000405097c10 */ /* 0x000fe4000affe4ff */
[----:B------:R-:W-:Y:S02]  /*13810*/  F2FP.F16.F32.PACK_AB R27, RZ, R27 ;  /* 0x0000001bff1b723e */ /* 0x000fe400000000ff */
[----:B------:R-:W-:Y:S01]  /*13820*/  F2FP.F16.F32.PACK_AB R28, RZ, R28 ;  /* 0x0000001cff1c723e */ /* 0x000fe200000000ff */
[----:B------:R-:W-:Y:S01]  /*13830*/  @P2 STG.E.U16 desc[UR36][R8.64], R26 ;  /* 0x0000001a08002986 */ /* 0x000fe2000c101524 */
[C---:B------:R-:W-:Y:S02]  /*13840*/  ISETP.GT.AND P5, PT, R0.reuse, 0x9, P1 ;  /* 0x000000090000780c */ /* 0x040fe40000fa4270 */
[C---:B------:R-:W-:Y:S01]  /*13850*/  ISETP.GT.AND P2, PT, R0.reuse, 0x8, P0 ;  /* 0x000000080000780c */ /* 0x040fe20000744270 */
[----:B------:R-:W-:Y:S01]  /*13860*/  @P3 STG.E.U16 desc[UR36][R8.64+0x2], R27 ;  /* 0x0000021b08003986 */ /* 0x000fe2000c101524 */
[-C--:B------:R-:W-:Y:S01]  /*13870*/  FMUL R29, R29, R2.reuse ;  /* 0x000000021d1d7220 */ /* 0x080fe20000400000 */
[----:B------:R-:W-:Y:S01]  /*13880*/  ISETP.GT.AND P3, PT, R0, 0x9, P0 ;  /* 0x000000090000780c */ /* 0x000fe20000764270 */
[-C--:B------:R-:W-:Y:S01]  /*13890*/  FMUL R30, R30, R2.reuse ;  /* 0x000000021e1e7220 */ /* 0x080fe20000400000 */
[----:B------:R-:W-:Y:S01]  /*138a0*/  @P4 STG.E.U16 desc[UR36][R4.64+0x10], R28 ;  /* 0x0000101c04004986 */ /* 0x000fe2000c101524 */
[----:B------:R-:W-:Y:S01]  /*138b0*/  ISETP.GT.AND P4, PT, R0, 0x10, P1 ;  /* 0x000000100000780c */ /* 0x000fe20000f84270 */
[-C--:B------:R-:W-:Y:S01]  /*138c0*/  FMUL R31, R31, R2.reuse ;  /* 0x000000021f1f7220 */ /* 0x080fe20000400000 */
[----:B------:R-:W-:Y:S01]  /*138d0*/  IADD3 R10, P6, R4, UR5, RZ ;  /* 0x00000005040a7c10 */ /* 0x000fe2000ffde0ff */
[----:B------:R-:W-:Y:S01]  /*138e0*/  FMUL R32, R32, R2 ;  /* 0x0000000220207220 */ /* 0x000fe20000400000 */
[----:B------:R-:W-:-:S02]  /*138f0*/  F2FP.F16.F32.PACK_AB R29, RZ, R29 ;  /* 0x0000001dff1d723e */ /* 0x000fc400000000ff */
[----:B------:R-:W-:Y:S02]  /*13900*/  F2FP.F16.F32.PACK_AB R30, RZ, R30 ;  /* 0x0000001eff1e723e */ /* 0x000fe400000000ff */
[----:B------:R-:W-:Y:S02]  /*13910*/  IADD3.X R11, R5, UR4, RZ, P6, !PT ;  /* 0x00000004050b7c10 */ /* 0x000fe4000b7fe4ff */
[----:B------:R-:W-:Y:S01]  /*13920*/  F2FP.F16.F32.PACK_AB R31, RZ, R31 ;  /* 0x0000001fff1f723e */ /* 0x000fe200000000ff */
[----:B------:R-:W-:Y:S01]  /*13930*/  @P5 STG.E.U16 desc[UR36][R4.64+0x12], R29 ;  /* 0x0000121d04005986 */ /* 0x000fe2000c101524 */
[----:B------:R-:W-:Y:S02]  /*13940*/  F2FP.F16.F32.PACK_AB R32, RZ, R32 ;  /* 0x00000020ff20723e */ /* 0x000fe400000000ff */
[C---:B------:R-:W-:Y:S01]  /*13950*/  ISETP.GT.AND P5, PT, R0.reuse, 0x11, P1 ;  /* 0x000000110000780c */ /* 0x040fe20000fa4270 */
[----:B------:R-:W-:Y:S01]  /*13960*/  @P2 STG.E.U16 desc[UR36][R10.64+0x10], R30 ;  /* 0x0000101e0a002986 */ /* 0x000fe2000c101524 */
[----:B------:R-:W-:Y:S01]  /*13970*/  ISETP.GT.AND P2, PT, R0, 0x10, P0 ;  /* 0x000000100000780c */ /* 0x000fe20000744270 */
[----:B------:R-:W-:-:S02]  /*13980*/  FMUL R33, R33, R2 ;  /* 0x0000000221217220 */ /* 0x000fc40000400000 */
[----:B------:R-:W-:Y:S01]  /*13990*/  @P3 STG.E.U16 desc[UR36][R6.64+0x12], R31 ;  /* 0x0000121f06003986 */ /* 0x000fe2000c101524 */
[----:B------:R-:W-:Y:S01]  /*139a0*/  ISETP.GT.AND P3, PT, R0, 0x11, P0 ;  /* 0x000000110000780c */ /* 0x000fe20000764270 */
[-C--:B------:R-:W-:Y:S02]  /*139b0*/  FMUL R34, R34, R2.reuse ;  /* 0x0000000222227220 */ /* 0x080fe40000400000 */
[----:B------:R-:W-:Y:S01]  /*139c0*/  @P4 STG.E.U16 desc[UR36][R4.64+0x20], R32 ;  /* 0x0000202004004986 */ /* 0x000fe2000c101524 */
[----:B------:R-:W-:Y:S01]  /*139d0*/  ISETP.GT.AND P4, PT, R0, 0x18, P1 ;  /* 0x000000180000780c */ /* 0x000fe20000f84270 */
[-C--:B------:R-:W-:Y:S01]  /*139e0*/  FMUL R35, R35, R2.reuse ;  /* 0x0000000223237220 */ /* 0x080fe20000400000 */
[----:B------:R-:W-:Y:S01]  /*139f0*/  FMUL R36, R36, R2 ;  /* 0x0000000224247220 */ /* 0x000fe20000400000 */
[----:B------:R-:W-:Y:S02]  /*13a00*/  F2FP.F16.F32.PACK_AB R33, RZ, R33 ;  /* 0x00000021ff21723e */ /* 0x000fe400000000ff */
[----:B------:R-:W-:-:S02]  /*13a10*/  F2FP.F16.F32.PACK_AB R34, RZ, R34 ;  /* 0x00000022ff22723e */ /* 0x000fc400000000ff */
[----:B------:R-:W-:Y:S01]  /*13a20*/  F2FP.F16.F32.PACK_AB R35, RZ, R35 ;  /* 0x00000023ff23723e */ /* 0x000fe200000000ff */
[----:B------:R-:W-:Y:S01]  /*13a30*/  @P5 STG.E.U16 desc[UR36][R4.64+0x22], R33 ;  /* 0x0000222104005986 */ /* 0x000fe2000c101524 */
[----:B------:R-:W-:Y:S02]  /*13a40*/  F2FP.F16.F32.PACK_AB R36, RZ, R36 ;  /* 0x00000024ff24723e */ /* 0x000fe400000000ff */
[C---:B------:R-:W-:Y:S01]  /*13a50*/  ISETP.GT.AND P5, PT, R0.reuse, 0x19, P1 ;  /* 0x000000190000780c */ /* 0x040fe20000fa4270 */
[----:B------:R-:W-:Y:S01]  /*13a60*/  @P2 STG.E.U16 desc[UR36][R6.64+0x20], R34 ;  /* 0x0000202206002986 */ /* 0x000fe2000c101524 */
[C---:B------:R-:W-:Y:S01]  /*13a70*/  ISETP.GT.AND P2, PT, R0.reuse, 0x18, P0 ;  /* 0x000000180000780c */ /* 0x040fe20000744270 */
[-C--:B------:R-:W-:Y:S02]  /*13a80*/  FMUL R37, R37, R2.reuse ;  /* 0x0000000225257220 */ /* 0x080fe40000400000 */
[----:B------:R-:W-:Y:S01]  /*13a90*/  @P3 STG.E.U16 desc[UR36][R6.64+0x22], R35 ;  /* 0x0000222306003986 */ /* 0x000fe2000c101524 */
[----:B------:R-:W-:Y:S01]  /*13aa0*/  ISETP.GT.AND P3, PT, R0, 0x19, P0 ;  /* 0x000000190000780c */ /* 0x000fe20000764270 */
[----:B------:R-:W-:-:S02]  /*13ab0*/  FMUL R38, R38, R2 ;  /* 0x0000000226267220 */ /* 0x000fc40000400000 */
[----:B------:R-:W-:Y:S01]  /*13ac0*/  @P4 STG.E.U16 desc[UR36][R4.64+0x30], R36 ;  /* 0x0000302404004986 */ /* 0x000fe2000c101524 */
[----:B------:R-:W-:Y:S01]  /*13ad0*/  ISETP.GT.AND P4, PT, R0, 0x20, P1 ;  /* 0x000000200000780c */ /* 0x000fe20000f84270 */
[-C--:B------:R-:W-:Y:S01]  /*13ae0*/  FMUL R39, R39, R2.reuse ;  /* 0x0000000227277220 */ /* 0x080fe20000400000 */
[----:B------:R-:W-:Y:S01]  /*13af0*/  FMUL R40, R40, R2 ;  /* 0x0000000228287220 */ /* 0x000fe20000400000 */
[----:B------:R-:W-:Y:S02]  /*13b00*/  F2FP.F16.F32.PACK_AB R37, RZ, R37 ;  /* 0x00000025ff25723e */ /* 0x000fe400000000ff */
[----:B------:R-:W-:Y:S02]  /*13b10*/  F2FP.F16.F32.PACK_AB R38, RZ, R38 ;  /* 0x00000026ff26723e */ /* 0x000fe400000000ff */
[----:B------:R-:W-:Y:S01]  /*13b20*/  F2FP.F16.F32.PACK_AB R39, RZ, R39 ;  /* 0x00000027ff27723e */ /* 0x000fe200000000ff */
[----:B------:R-:W-:Y:S01]  /*13b30*/  @P5 STG.E.U16 desc[UR36][R4.64+0x32], R37 ;  /* 0x0000322504005986 */ /* 0x000fe2000c101524 */
[----:B------:R-:W-:-:S02]  /*13b40*/  F2FP.F16.F32.PACK_AB R40, RZ, R40 ;  /* 0x00000028ff28723e */ /* 0x000fc400000000ff */
[C---:B------:R-:W-:Y:S01]  /*13b50*/  ISETP.GT.AND P5, PT, R0.reuse, 0x21, P1 ;  /* 0x000000210000780c */ /* 0x040fe20000fa4270 */
[----:B------:R-:W-:Y:S01]  /*13b60*/  @P2 STG.E.U16 desc[UR36][R6.64+0x30], R38 ;  /* 0x0000302606002986 */ /* 0x000fe2000c101524 */
[C---:B------:R-:W-:Y:S01]  /*13b70*/  ISETP.GT.AND P2, PT, R0.reuse, 0x20, P0 ;  /* 0x000000200000780c */ /* 0x040fe20000744270 */
[-C--:B------:R-:W-:Y:S02]  /*13b80*/  FMUL R41, R41, R2.reuse ;  /* 0x0000000229297220 */ /* 0x080fe40000400000 */
[----:B------:R-:W-:Y:S01]  /*13b90*/  @P3 STG.E.U16 desc[UR36][R6.64+0x32], R39 ;  /* 0x0000322706003986 */ /* 0x000fe2000c101524 */
[----:B------:R-:W-:Y:S01]  /*13ba0*/  ISETP.GT.AND P3, PT, R0, 0x21, P0 ;  /* 0x000000210000780c */ /* 0x000fe20000764270 */
[-C--:B------:R-:W-:Y:S02]  /*13bb0*/  FMUL R42, R42, R2.reuse ;  /* 0x000000022a2a7220 */ /* 0x080fe40000400000 */
[----:B------:R-:W-:Y:S01]  /*13bc0*/  @P4 STG.E.U16 desc[UR36][R4.64+0x40], R40 ;  /* 0x0000402804004986 */ /* 0x000fe2000c101524 */
[----:B------:R-:W-:Y:S01]  /*13bd0*/  ISETP.GT.AND P4, PT, R0, 0x28, P1 ;  /* 0x000000280000780c */ /* 0x000fe20000f84270 */
[-C--:B------:R-:W-:Y:S01]  /*13be0*/  FMUL R43, R43, R2.reuse ;  /* 0x000000022b2b7220 */ /* 0x080fe20000400000 */
[----:B------:R-:W-:Y:S01]  /*13bf0*/  FMUL R44, R44, R2 ;  /* 0x000000022c2c7220 */ /* 0x000fe20000400000 */
[----:B------:R-:W-:-:S02]  /*13c00*/  F2FP.F16.F32.PACK_AB R41, RZ, R41 ;  /* 0x00000029ff29723e */ /* 0x000fc400000000ff */
[----:B------:R-:W-:Y:S02]  /*13c10*/  F2FP.F16.F32.PACK_AB R42, RZ, R42 ;  /* 0x0000002aff2a723e */ /* 0x000fe400000000ff */
        /* <DEDUP_REMOVED lines=357> */
[----:B------:R-:W-:Y:S01]  /*15270*/  ISETP.GT.AND P2, PT, R0, 0xd8, P0 ;  /* 0x000000d80000780c */ /* 0x000fe20000744270 */
[-C--:B------:R-:W-:Y:S02]  /*15280*/  FMUL R133, R133, R2.reuse ;  /* 0x0000000285857220 */ /* 0x080fe40000400000 */
[----:B------:R-:W-:Y:S01]  /*15290*/  @P3 STG.E.U16 desc[UR36][R6.64+0x1a2], R131 ;  /* 0x0001a28306003986 */ /* 0x000fe2000c101524 */
[----:B------:R-:W-:-:S03]  /*152a0*/  FMUL R134, R134, R2 ;  /* 0x0000000286867220 */ /* 0x000fc60000400000 */
[----:B------:R-:W-:Y:S01]  /*152b0*/  @P4 STG.E.U16 desc[UR36][R4.64+0x1b0], R132 ;  /* 0x0001b08404004986 */ /* 0x000fe2000c101524 */
[C---:B------:R-:W-:Y:S01]  /*152c0*/  ISETP.GT.AND P4, PT, R0.reuse, 0xd9, P0 ;  /* 0x000000d90000780c */ /* 0x040fe20000784270 */
[----:B------:R-:W-:Y:S01]  /*152d0*/  FMUL R135, R135, R2 ;  /* 0x0000000287877220 */ /* 0x000fe20000400000 */
[----:B------:R-:W-:Y:S02]  /*152e0*/  F2FP.F16.F32.PACK_AB R133, RZ, R133 ;  /* 0x00000085ff85723e */ /* 0x000fe400000000ff */
[----:B------:R-:W-:Y:S02]  /*152f0*/  F2FP.F16.F32.PACK_AB R134, RZ, R134 ;  /* 0x00000086ff86723e */ /* 0x000fe400000000ff */
[----:B------:R-:W-:Y:S01]  /*15300*/  F2FP.F16.F32.PACK_AB R135, RZ, R135 ;  /* 0x00000087ff87723e */ /* 0x000fe200000000ff */
[----:B------:R-:W-:Y:S01]  /*15310*/  @P5 STG.E.U16 desc[UR36][R4.64+0x1b2], R133 ;  /* 0x0001b28504005986 */ /* 0x000fe2000c101524 */
[----:B------:R-:W-:-:S03]  /*15320*/  ISETP.GT.AND P5, PT, R0, 0xe0, P1 ;  /* 0x000000e00000780c */ /* 0x000fc60000fa4270 */
[----:B------:R-:W-:Y:S01]  /*15330*/  @P2 STG.E.U16 desc[UR36][R6.64+0x1b0], R134 ;  /* 0x0001b08606002986 */ /* 0x000fe2000c101524 */
[----:B------:R-:W-:Y:S01]  /*15340*/  ISETP.GT.AND P2, PT, R0, 0xe1, P1 ;  /* 0x000000e10000780c */ /* 0x000fe20000f44270 */
[-C--:B------:R-:W-:Y:S01]  /*15350*/  FMUL R136, R136, R2.reuse ;  /* 0x0000000288887220 */ /* 0x080fe20000400000 */
[C---:B------:R-:W-:Y:S01]  /*15360*/  ISETP.GT.AND P3, PT, R0.reuse, 0xe0, P0 ;  /* 0x000000e00000780c */ /* 0x040fe20000764270 */
[----:B------:R-:W-:Y:S01]  /*15370*/  @P4 STG.E.U16 desc[UR36][R6.64+0x1b2], R135 ;  /* 0x0001b28706004986 */ /* 0x000fe2000c101524 */
[-C--:B------:R-:W-:Y:S01]  /*15380*/  FMUL R137, R137, R2.reuse ;  /* 0x0000000289897220 */ /* 0x080fe20000400000 */
[----:B------:R-:W-:Y:S01]  /*15390*/  ISETP.GT.AND P4, PT, R0, 0xe1, P0 ;  /* 0x000000e10000780c */ /* 0x000fe20000784270 */
[-C--:B------:R-:W-:Y:S01]  /*153a0*/  FMUL R138, R138, R2.reuse ;  /* 0x000000028a8a7220 */ /* 0x080fe20000400000 */
[----:B------:R-:W-:Y:S01]  /*153b0*/  FMUL R139, R139, R2 ;  /* 0x000000028b8b7220 */ /* 0x000fe20000400000 */
[----:B------:R-:W-:Y:S02]  /*153c0*/  F2FP.F16.F32.PACK_AB R136, RZ, R136 ;  /* 0x00000088ff88723e */ /* 0x000fe400000000ff */
[----:B------:R-:W-:-:S02]  /*153d0*/  F2FP.F16.F32.PACK_AB R137, RZ, R137 ;  /* 0x00000089ff89723e */ /* 0x000fc400000000ff */
[----:B------:R-:W-:Y:S02]  /*153e0*/  F2FP.F16.F32.PACK_AB R138, RZ, R138 ;  /* 0x0000008aff8a723e */ /* 0x000fe400000000ff */
[----:B------:R-:W-:Y:S01]  /*153f0*/  F2FP.F16.F32.PACK_AB R139, RZ, R139 ;  /* 0x0000008bff8b723e */ /* 0x000fe200000000ff */
[----:B------:R-:W-:Y:S01]  /*15400*/  @P5 STG.E.U16 desc[UR36][R4.64+0x1c0], R136 ;  /* 0x0001c08804005986 */ /* 0x000fe2000c101524 */
[----:B------:R-:W-:-:S03]  /*15410*/  ISETP.GT.AND P5, PT, R0, 0xe9, P1 ;  /* 0x000000e90000780c */ /* 0x000fc60000fa4270 */
[----:B------:R-:W-:Y:S01]  /*15420*/  @P2 STG.E.U16 desc[UR36][R4.64+0x1c2], R137 ;  /* 0x0001c28904002986 */ /* 0x000fe2000c101524 */
[C---:B------:R-:W-:Y:S02]  /*15430*/  ISETP.GT.AND P2, PT, R0.reuse, 0xe8, P1 ;  /* 0x000000e80000780c */ /* 0x040fe40000f44270 */
[C---:B------:R-:W-:Y:S01]  /*15440*/  ISETP.GT.AND P6, PT, R0.reuse, 0xe8, P0 ;  /* 0x000000e80000780c */ /* 0x040fe200007c4270 */
[----:B------:R-:W-:Y:S01]  /*15450*/  @P3 STG.E.U16 desc[UR36][R6.64+0x1c0], R138 ;  /* 0x0001c08a06003986 */ /* 0x000fe2000c101524 */
[----:B------:R-:W-:Y:S01]  /*15460*/  ISETP.GT.AND P3, PT, R0, 0xe9, P0 ;  /* 0x000000e90000780c */ /* 0x000fe20000764270 */
[-C--:B------:R-:W-:Y:S01]  /*15470*/  FMUL R140, R140, R2.reuse ;  /* 0x000000028c8c7220 */ /* 0x080fe20000400000 */
[-C--:B------:R-:W-:Y:S01]  /*15480*/  FMUL R141, R141, R2.reuse ;  /* 0x000000028d8d7220 */ /* 0x080fe20000400000 */
[----:B------:R-:W-:Y:S01]  /*15490*/  @P4 STG.E.U16 desc[UR36][R6.64+0x1c2], R139 ;  /* 0x0001c28b06004986 */ /* 0x000fe2000c101524 */
[----:B------:R-:W-:Y:S01]  /*154a0*/  ISETP.GT.AND P4, PT, R0, 0xf0, P1 ;  /* 0x000000f00000780c */ /* 0x000fe20000f84270 */
[-C--:B------:R-:W-:Y:S01]  /*154b0*/  FMUL R142, R142, R2.reuse ;  /* 0x000000028e8e7220 */ /* 0x080fe20000400000 */
[-C--:B------:R-:W-:Y:S01]  /*154c0*/  FMUL R143, R143, R2.reuse ;  /* 0x000000028f8f7220 */ /* 0x080fe20000400000 */
[----:B------:R-:W-:Y:S01]  /*154d0*/  FMUL R144, R144, R2 ;  /* 0x0000000290907220 */ /* 0x000fe20000400000 */
[----:B------:R-:W-:-:S02]  /*154e0*/  F2FP.F16.F32.PACK_AB R140, RZ, R140 ;  /* 0x0000008cff8c723e */ /* 0x000fc400000000ff */
[----:B------:R-:W-:Y:S02]  /*154f0*/  F2FP.F16.F32.PACK_AB R141, RZ, R141 ;  /* 0x0000008dff8d723e */ /* 0x000fe400000000ff */
[----:B------:R-:W-:Y:S02]  /*15500*/  F2FP.F16.F32.PACK_AB R142, RZ, R142 ;  /* 0x0000008eff8e723e */ /* 0x000fe400000000ff */
[----:B------:R-:W-:Y:S02]  /*15510*/  F2FP.F16.F32.PACK_AB R143, RZ, R143 ;  /* 0x0000008fff8f723e */ /* 0x000fe400000000ff */
[----:B------:R-:W-:Y:S01]  /*15520*/  F2FP.F16.F32.PACK_AB R144, RZ, R144 ;  /* 0x00000090ff90723e */ /* 0x000fe200000000ff */
[----:B------:R-:W-:Y:S01]  /*15530*/  @P2 STG.E.U16 desc[UR36][R4.64+0x1d0], R140 ;  /* 0x0001d08c04002986 */ /* 0x000fe2000c101524 */
[----:B------:R-:W-:-:S03]  /*15540*/  ISETP.GT.AND P2, PT, R0, 0xf1, P1 ;  /* 0x000000f10000780c */ /* 0x000fc60000f44270 */
[----:B------:R-:W-:Y:S01]  /*15550*/  @P5 STG.E.U16 desc[UR36][R4.64+0x1d2], R141 ;  /* 0x0001d28d04005986 */ /* 0x000fe2000c101524 */
[----:B------:R-:W-:-:S03]  /*15560*/  ISETP.GT.AND P5, PT, R0, 0xf0, P0 ;  /* 0x000000f00000780c */ /* 0x000fc600007a4270 */
[----:B------:R-:W-:Y:S01]  /*15570*/  @P6 STG.E.U16 desc[UR36][R6.64+0x1d0], R142 ;  /* 0x0001d08e06006986 */ /* 0x000fe2000c101524 */
[----:B------:R-:W-:-:S03]  /*15580*/  FMUL R145, R145, R2 ;  /* 0x0000000291917220 */ /* 0x000fc60000400000 */
[----:B------:R-:W-:Y:S01]  /*15590*/  @P3 STG.E.U16 desc[UR36][R6.64+0x1d2], R143 ;  /* 0x0001d28f06003986 */ /* 0x000fe2000c101524 */
[----:B------:R-:W-:-:S03]  /*155a0*/  ISETP.GT.AND P3, PT, R0, 0xf8, P1 ;  /* 0x000000f80000780c */ /* 0x000fc60000f64270 */
[----:B------:R-:W-:Y:S01]  /*155b0*/  @P4 STG.E.U16 desc[UR36][R4.64+0x1e0], R144 ;  /* 0x0001e09004004986 */ /* 0x000fe2000c101524 */
[----:B------:R-:W-:Y:S01]  /*155c0*/  ISETP.GT.AND P4, PT, R0, 0xf1, P0 ;  /* 0x000000f10000780c */ /* 0x000fe20000784270 */
[-C--:B------:R-:W-:Y:S01]  /*155d0*/  FMUL R146, R146, R2.reuse ;  /* 0x0000000292927220 */ /* 0x080fe20000400000 */
[C---:B------:R-:W-:Y:S01]  /*155e0*/  ISETP.GT.AND P1, PT, R0.reuse, 0xf9, P1 ;  /* 0x000000f90000780c */ /* 0x040fe20000f24270 */
[-C--:B------:R-:W-:Y:S01]  /*155f0*/  FMUL R147, R147, R2.reuse ;  /* 0x0000000293937220 */ /* 0x080fe20000400000 */
[----:B------:R-:W-:Y:S01]  /*15600*/  ISETP.GT.AND P6, PT, R0, 0xf8, P0 ;  /* 0x000000f80000780c */ /* 0x000fe200007c4270 */
[-C--:B------:R-:W-:Y:S01]  /*15610*/  FMUL R148, R148, R2.reuse ;  /* 0x0000000294947220 */ /* 0x080fe20000400000 */
[----:B------:R-:W-:Y:S01]  /*15620*/  FMUL R149, R149, R2 ;  /* 0x0000000295957220 */ /* 0x000fe20000400000 */
[----:B------:R-:W-:Y:S02]  /*15630*/  F2FP.F16.F32.PACK_AB R145, RZ, R145 ;  /* 0x00000091ff91723e */ /* 0x000fe400000000ff */
[----:B------:R-:W-:-:S02]  /*15640*/  F2FP.F16.F32.PACK_AB R146, RZ, R146 ;  /* 0x00000092ff92723e */ /* 0x000fc400000000ff */
[----:B------:R-:W-:Y:S02]  /*15650*/  ISETP.GT.AND P0, PT, R0, 0xf9, P0 ;  /* 0x000000f90000780c */ /* 0x000fe40000704270 */
[----:B------:R-:W-:Y:S01]  /*15660*/  F2FP.F16.F32.PACK_AB R147, RZ, R147 ;  /* 0x00000093ff93723e */ /* 0x000fe200000000ff */
[----:B------:R-:W-:Y:S01]  /*15670*/  FMUL R150, R150, R2 ;  /* 0x0000000296967220 */ /* 0x000fe20000400000 */
[----:B------:R-:W-:Y:S02]  /*15680*/  F2FP.F16.F32.PACK_AB R148, RZ, R148 ;  /* 0x00000094ff94723e */ /* 0x000fe400000000ff */
[----:B------:R-:W-:Y:S01]  /*15690*/  F2FP.F16.F32.PACK_AB R149, RZ, R149 ;  /* 0x00000095ff95723e */ /* 0x000fe200000000ff */
[----:B------:R-:W-:Y:S01]  /*156a0*/  FMUL R151, R151, R2 ;  /* 0x0000000297977220 */ /* 0x000fe20000400000 */
[----:B------:R-:W-:Y:S01]  /*156b0*/  @P2 STG.E.U16 desc[UR36][R4.64+0x1e2], R145 ;  /* 0x0001e29104002986 */ /* 0x000fe2000c101524 */
[----:B------:R-:W-:-:S03]  /*156c0*/  F2FP.F16.F32.PACK_AB R150, RZ, R150 ;  /* 0x00000096ff96723e */ /* 0x000fc600000000ff */
[----:B------:R-:W-:Y:S01]  /*156d0*/  @P5 STG.E.U16 desc[UR36][R6.64+0x1e0], R146 ;  /* 0x0001e09206005986 */ /* 0x000fe2000c101524 */
[----:B------:R-:W-:-:S03]  /*156e0*/  F2FP.F16.F32.PACK_AB R151, RZ, R151 ;  /* 0x00000097ff97723e */ /* 0x000fc600000000ff */
[----:B------:R-:W-:Y:S04]  /*156f0*/  @P4 STG.E.U16 desc[UR36][R6.64+0x1e2], R147 ;  /* 0x0001e29306004986 */ /* 0x000fe8000c101524 */
[----:B------:R-:W-:Y:S04]  /*15700*/  @P3 STG.E.U16 desc[UR36][R4.64+0x1f0], R148 ;  /* 0x0001f09404003986 */ /* 0x000fe8000c101524 */
[----:B------:R0:W-:Y:S02]  /*15710*/  @P1 STG.E.U16 desc[UR36][R4.64+0x1f2], R149 ;  /* 0x0001f29504001986 */ /* 0x0001e4000c101524 */
[----:B0-----:R-:W-:Y:S01]  /*15720*/  @P6 MOV R4, R6 ;  /* 0x0000000600046202 */ /* 0x001fe20000000f00 */
[----:B------:R-:W-:-:S05]  /*15730*/  @P6 IMAD.MOV.U32 R5, RZ, RZ, R7 ;  /* 0x000000ffff056224 */ /* 0x000fca00078e0007 */
[----:B------:R0:W-:Y:S04]  /*15740*/  @P6 STG.E.U16 desc[UR36][R4.64+0x1f0], R150 ;  /* 0x0001f09604006986 */ /* 0x0001e8000c101524 */
[----:B------:R0:W-:Y:S02]  /*15750*/  @P0 STG.E.U16 desc[UR36][R6.64+0x1f2], R151 ;  /* 0x0001f29706000986 */ /* 0x0001e4000c101524 */
.L_x_536:
[----:B------:R-:W-:Y:S05]  /*15760*/  BSYNC B0 ;  /* 0x0000000000007941 */ /* 0x000fea0003800000 */
.L_x_28:
[----:B0-----:R-:W2:Y:S04]  /*15770*/  LDL.LU R5, [R1+0x200] ;  /* 0x0002000001057983 */ /* 0x001ea80000300800 */
[----:B------:R-:W2:Y:S01]  /*15780*/  LDL.LU R4, [R1+0x204] ;  /* 0x0002040001047983 */ /* 0x000ea20000300800 */
[----:B------:R-:W-:Y:S01]  /*15790*/  ULDC UR4, c[0x0][0xc] ;  /* 0x0000030000047ab9 */ /* 0x000fe20000000800 */
[----:B------:R-:W-:Y:S01]  /*157a0*/  ULDC UR5, c[0x0][0x10] ;  /* 0x0000040000057ab9 */ /* 0x000fe20000000800 */
[----:B-----5:R-:W2:Y:S01]  /*157b0*/  LDC R3, c[0x0][0x14] ;  /* 0x00000500ff037b82 */ /* 0x020ea20000000800 */
[----:B------:R-:W-:Y:S01]  /*157c0*/  UIMAD.WIDE.U32 UR4, UR4, UR5, URZ ;  /* 0x00000005040472a5 */ /* 0x000fe2000f8e003f */
[----:B----4-:R-:W-:Y:S01]  /*157d0*/  PRMT R0, RZ, 0x7610, R0 ;  /* 0x00007610ff007816 */ /* 0x010fe20000000000 */
[----:B------:R-:W-:Y:S01]  /*157e0*/  UMOV UR42, 0xffffffff ;  /* 0xffffffff002a7882 */ /* 0x000fe20000000000 */
[----:B------:R-:W-:-:S03]  /*157f0*/  UMOV UR43, 0xffffffff ;  /* 0xffffffff002b7882 */ /* 0x000fc60000000000 */
[----:B--2---:R-:W-:-:S04]  /*15800*/  IMAD.WIDE.U32 R4, R3, UR4, R4 ;  /* 0x0000000403047c25 */ /* 0x004fc8000f8e0004 */
[----:B------:R-:W-:Y:S01]  /*15810*/  IMAD R3, R3, UR5, RZ ;  /* 0x0000000503037c24 */ /* 0x000fe2000f8e02ff */
[----:B------:R-:W-:Y:S01]  /*15820*/  ULDC.64 UR4, c[0x0][0x650] ;  /* 0x0001940000047ab9 */ /* 0x000fe20000000a00 */
[----:B------:R-:W-:Y:S01]  /*15830*/  IMAD.MOV.U32 R7, RZ, RZ, R4 ;  /* 0x000000ffff077224 */ /* 0x000fe200078e0004 */
[----:B------:R-:W-:Y:S01]  /*15840*/  ISETP.GE.U32.AND P0, PT, R4, UR4, PT ;  /* 0x0000000404007c0c */ /* 0x000fe2000bf06070 */
[----:B------:R-:W-:-:S05]  /*15850*/  IMAD.IADD R6, R5, 0x1, R3 ;  /* 0x0000000105067824 */ /* 0x000fca00078e0203 */
[----:B------:R0:W-:Y:S01]  /*15860*/  STL [R1+0x200], R6 ;  /* 0x0002000601007387 */ /* 0x0001e20000100800 */
[----:B------:R-:W-:-:S03]  /*15870*/  ISETP.GE.U32.AND.EX P0, PT, R6, UR5, PT, P0 ;  /* 0x0000000506007c0c */ /* 0x000fc6000bf06100 */
[----:B------:R0:W-:Y:S10]  /*15880*/  STL [R1+0x204], R7 ;  /* 0x0002040701007387 */ /* 0x0001f40000100800 */
[----:B0-----:R-:W-:Y:S05]  /*15890*/  @P0 BRA `(.L_x_537) ;  /* 0x0000000400880947 */ /* 0x001fea0003800000 */
[----:B------:R-:W0:Y:S01]  /*158a0*/  S2UR UR6, SR_CTAID.X ;  /* 0x00000000000679c3 */ /* 0x000e220000002500 */
[----:B------:R-:W-:Y:S01]  /*158b0*/  ULDC.64 UR12, c[0x0][0x628] ;  /* 0x00018a00000c7ab9 */ /* 0x000fe20000000a00 */
[----:B------:R-:W-:Y:S01]  /*158c0*/  ULDC UR4, c[0x0][0x150] ;  /* 0x0000540000047ab9 */ /* 0x000fe20000000800 */
[----:B------:R-:W-:Y:S01]  /*158d0*/  ISETP.NE.U32.AND P0, PT, RZ, UR12, PT ;  /* 0x0000000cff007c0c */ /* 0x000fe2000bf05070 */
[----:B------:R-:W-:Y:S01]  /*158e0*/  ULDC UR15, c[0x0][0x630] ;  /* 0x00018c00000f7ab9 */ /* 0x000fe20000000800 */
[C---:B------:R-:W-:Y:S01]  /*158f0*/  R2UR UR16, R7.reuse ;  /* 0x00000000071072ca */ /* 0x040fe200000e0000 */
[----:B------:R-:W-:Y:S01]  /*15900*/  ULDC UR19, c[0x0][0x154] ;  /* 0x0000550000137ab9 */ /* 0x000fe20000000800 */
[----:B------:R-:W-:Y:S01]  /*15910*/  ISETP.NE.AND.EX P0, PT, RZ, UR13, PT, P0 ;  /* 0x0000000dff007c0c */ /* 0x000fe2000bf05300 */
[----:B------:R-:W2:Y:S01]  /*15920*/  S2UR UR18, SR_CTAID.Y ;  /* 0x00000000001279c3 */ /* 0x000ea20000002600 */
[----:B------:R-:W-:Y:S02]  /*15930*/  R2UR UR17, R6 ;  /* 0x00000000061172ca */ /* 0x000fe400000e0000 */
[----:B------:R-:W-:-:S02]  /*15940*/  R2UR UR10, R7 ;  /* 0x00000000070a72ca */ /* 0x000fc400000e0000 */
[----:B------:R-:W-:Y:S02]  /*15950*/  R2UR UR11, R6 ;  /* 0x00000000060b72ca */ /* 0x000fe400000e0000 */
[----:B0-----:R-:W-:-:S05]  /*15960*/  I2FP.F32.U32 R0, UR6 ;  /* 0x0000000600007c45 */ /* 0x001fca0008201000 */
[----:B------:R-:W-:-:S04]  /*15970*/  FMUL R0, R0, UR4 ;  /* 0x0000000400007c20 */ /* 0x000fc80008400000 */
[----:B------:R0:W4:Y:S01]  /*15980*/  F2I.U32.TRUNC.NTZ R3, R0 ;  /* 0x0000000000037305 */ /* 0x000122000020f000 */
[----:B--2---:R-:W-:Y:S05]  /*15990*/  @!P0 BRA `(.L_x_538) ;  /* 0x0000000000308947 */ /* 0x004fea0003800000 */
        /* <DEDUP_REMOVED lines=12> */
.L_x_538:
[----:B------:R-:W-:Y:S01]  /*15a60*/  USHF.R.U64 UR43, UR10, UR15, UR11 ;  /* 0x0000000f0a2b7299 */ /* 0x000fe2000800120b */
[----:B0-----:R-:W-:Y:S01]  /*15a70*/  I2FP.F32.U32 R0, UR18 ;  /* 0x0000001200007c45 */ /* 0x001fe20008201000 */
[----:B------:R-:W-:Y:S02]  /*15a80*/  USHF.R.U32.HI UR4, URZ, UR15, UR11 ;  /* 0x0000000f3f047299 */ /* 0x000fe4000801160b */
        /* <DEDUP_REMOVED lines=8> */
[----:B------:R-:W-:Y:S01]  /*15b10*/  UIMAD.WIDE.U32 UR8, UR10, UR12, UR8 ;  /* 0x0000000c0a0872a5 */ /* 0x000fe2000f8e0008 */
[----:B----4-:R-:W-:Y:S01]  /*15b20*/  R2UR UR12, R3 ;  /* 0x00000000030c72ca */ /* 0x010fe200000e0000 */
[----:B------:R-:W-:Y:S01]  /*15b30*/  UIMAD UR10, UR10, UR13, UR4 ;  /* 0x0000000d0a0a72a4 */ /* 0x000fe2000f8e0204 */
[----:B------:R-:W-:Y:S01]  /*15b40*/  ULDC UR11, c[0x0][0x618] ;  /* 0x00018600000b7ab9 */ /* 0x000fe20000000800 */
[----:B------:R-:W-:Y:S02]  /*15b50*/  ULDC UR21, c[0x0][0x658] ;  /* 0x0001960000157ab9 */ /* 0x000fe40000000800 */
[----:B------:R-:W-:Y:S01]  /*15b60*/  UIADD3 UR9, UR9, UR10, URZ ;  /* 0x0000000a09097290 */ /* 0x000fe2000fffe03f */
[----:B------:R-:W-:Y:S01]  /*15b70*/  UMOV UR15, 0xffffffff ;  /* 0xffffffff000f7882 */ /* 0x000fe20000000000 */
[----:B------:R-:W-:Y:S01]  /*15b80*/  ULDC.64 UR4, c[0x0][0x640] ;  /* 0x0001900000047ab9 */ /* 0x000fe20000000a00 */
[----:B------:R-:W-:Y:S01]  /*15b90*/  USHF.L.U32 UR15, UR15, UR21, URZ ;  /* 0x000000150f0f7299 */ /* 0x000fe2000800063f */
[----:B------:R-:W-:Y:S01]  /*15ba0*/  ISETP.NE.U32.AND P0, PT, RZ, UR4, PT ;  /* 0x00000004ff007c0c */ /* 0x000fe2000bf05070 */
[----:B------:R-:W-:-:S02]  /*15bb0*/  USHF.R.U64 UR16, UR8, UR11, UR9 ;  /* 0x0000000b08107299 */ /* 0x000fc40008001209 */
[----:B------:R-:W-:Y:S01]  /*15bc0*/  USHF.R.U32.HI UR8, URZ, UR11, UR9 ;  /* 0x0000000b3f087299 */ /* 0x000fe20008011609 */
[----:B0-----:R-:W-:Y:S01]  /*15bd0*/  R2UR UR14, R0 ;  /* 0x00000000000e72ca */ /* 0x001fe200000e0000 */
[----:B------:R-:W-:Y:S01]  /*15be0*/  ULDC UR17, c[0x0][0x608] ;  /* 0x0001820000117ab9 */ /* 0x000fe20000000800 */
[----:B------:R-:W-:Y:S01]  /*15bf0*/  ULOP3.LUT UR41, URZ, UR15, URZ, 0x33, !UPT ;  /* 0x0000000f3f297292 */ /* 0x000fe2000f8e333f */
[----:B------:R-:W-:Y:S01]  /*15c00*/  ISETP.NE.AND.EX P0, PT, RZ, UR5, PT, P0 ;  /* 0x00000005ff007c0c */ /* 0x000fe2000bf05300 */
[----:B------:R-:W-:Y:S02]  /*15c10*/  USHF.R.U64 UR15, UR16, UR17, UR8 ;  /* 0x00000011100f7299 */ /* 0x000fe40008001208 */
[----:B------:R-:W-:Y:S02]  /*15c20*/  USHF.R.U32.HI UR8, URZ, UR17, UR8 ;  /* 0x000000113f087299 */ /* 0x000fe40008011608 */
[----:B------:R-:W-:Y:S02]  /*15c30*/  UIADD3 UR12, -UR12, URZ, URZ ;  /* 0x0000003f0c0c7290 */ /* 0x000fe4000fffe13f */
[----:B------:R-:W-:Y:S01]  /*15c40*/  USHF.R.U64 UR17, UR15, UR21, UR8 ;  /* 0x000000150f117299 */ /* 0x000fe20008001208 */
[----:B------:R-:W-:Y:S01]  /*15c50*/  UMOV UR19, 0x1 ;  /* 0x0000000100137882 */ /* 0x000fe20000000000 */
[----:B------:R-:W-:Y:S01]  /*15c60*/  ULDC UR13, c[0x0][0x144] ;  /* 0x00005100000d7ab9 */ /* 0x000fe20000000800 */
[----:B------:R-:W-:Y:S01]  /*15c70*/  ULDC UR7, c[0x0][0x600] ;  /* 0x0001800000077ab9 */ /* 0x000fe20000000800 */
[----:B------:R-:W-:-:S02]  /*15c80*/  USHF.L.U32 UR24, UR19, UR21, URZ ;  /* 0x0000001513187299 */ /* 0x000fc4000800063f */
[----:B------:R-:W-:Y:S02]  /*15c90*/  USHF.R.U32.HI UR8, URZ, UR21, UR8 ;  /* 0x000000153f087299 */ /* 0x000fe40008011608 */
[----:B------:R-:W-:Y:S02]  /*15ca0*/  UIMAD UR21, UR13, UR12, UR6 ;  /* 0x0000000c0d1572a4 */ /* 0x000fe4000f8e0206 */
[----:B------:R-:W-:Y:S02]  /*15cb0*/  UIADD3 UR20, UR7, -0x1, URZ ;  /* 0xffffffff07147890 */ /* 0x000fe4000fffe03f */
[----:B------:R-:W-:Y:S01]  /*15cc0*/  UIADD3 UR19, -UR14, URZ, URZ ;  /* 0x0000003f0e137290 */ /* 0x000fe2000fffe13f */
        /* <DEDUP_REMOVED lines=17> */
.L_x_539:
[----:B------:R-:W-:Y:S01]  /*15de0*/  UISETP.NE.AND UP0, UPT, UR45, URZ, UPT ;  /* 0x0000003f2d00728c */ /* 0x000fe2000bf05270 */
[----:B------:R-:W-:Y:S01]  /*15df0*/  IMAD.MOV.U32 R0, RZ, RZ, 0x1 ;  /* 0x00000001ff007424 */ /* 0x000fe200078e00ff */
[----:B------:R-:W-:Y:S02]  /*15e00*/  USHF.R.U64 UR4, UR6, UR22, UR8 ;  /* 0x0000001606047299 */ /* 0x000fe40008001208 */
[----:B------:R-:W-:Y:S02]  /*15e10*/  ULOP3.LUT UR41, UR15, UR41, URZ, 0xc0, !UPT ;  /* 0x000000290f297292 */ /* 0x000fe4000f8ec03f */
[----:B------:R-:W-:Y:S02]  /*15e20*/  UIADD3 UR5, -UR4, URZ, URZ ;  /* 0x0000003f04057290 */ /* 0x000fe4000fffe13f */
[----:B------:R-:W-:Y:S02]  /*15e30*/  UIMAD UR41, UR24, UR4, UR41 ;  /* 0x00000004182972a4 */ /* 0x000fe4000f8e0229 */
[----:B------:R-:W-:-:S02]  /*15e40*/  ULOP3.LUT UR16, UR16, UR20, URZ, 0xc0, !UPT ;  /* 0x0000001410107292 */ /* 0x000fc4000f8ec03f */
[----:B------:R-:W-:Y:S02]  /*15e50*/  @UP0 UIMAD UR21, UR25, UR19, UR18 ;  /* 0x00000013191502a4 */ /* 0x000fe4000f8e0212 */
[----:B------:R-:W-:-:S03]  /*15e60*/  UIMAD UR4, UR5, UR23, UR17 ;  /* 0x00000017050472a4 */ /* 0x000fc6000f8e0211 */
[----:B------:R-:W-:Y:S01]  /*15e70*/  ULDC UR5, c[0x0][0x610] ;  /* 0x0001840000057ab9 */ /* 0x000fe20000000800 */
[----:B------:R-:W-:Y:S02]  /*15e80*/  UIMAD UR4, UR4, UR7, UR16 ;  /* 0x00000007040472a4 */ /* 0x000fe4000f8e0210 */
[----:B------:R-:W-:-:S04]  /*15e90*/  UIMAD UR41, UR41, UR5, UR21 ;  /* 0x00000005292972a4 */ /* 0x000fc8000f8e0215 */
[----:B------:R-:W-:Y:S02]  /*15ea0*/  USEL UR42, UR4, UR41, !UP0 ;  /* 0x00000029042a7287 */ /* 0x000fe4000c000000 */
[----:B------:R-:W-:-:S12]  /*15eb0*/  USEL UR41, UR41, UR4, !UP0 ;  /* 0x0000000429297287 */ /* 0x000fd8000c000000 */
.L_x_537:
[----:B------:R-:W-:-:S13]  /*15ec0*/  LOP3.LUT P0, RZ, R0, 0xff, RZ, 0xc0, !PT ;  /* 0x000000ff00ff7812 */ /* 0x000fda000780c0ff */
[----:B------:R-:W-:Y:S05]  /*15ed0*/  @P0 BRA `(.L_x_540) ;  /* 0xfffffeb000a40947 */ /* 0x000fea000383ffff */
[----:B------:R-:W-:Y:S05]  /*15ee0*/  EXIT ;  /* 0x000000000000794d */ /* 0x000fea0003800000 */
.L_x_3:
[----:B------:R-:W2:Y:S01]  /*15ef0*/  LDL R5, [R1+0x204] ;  /* 0x0002040001057983 */ /* 0x000ea20000100800 */
[----:B------:R-:W-:-:S03]  /*15f00*/  ULDC.64 UR8, c[0x0][0x650] ;  /* 0x0001940000087ab9 */ /* 0x000fc60000000a00 */
[----:B------:R-:W3:Y:S01]  /*15f10*/  LDL R4, [R1+0x200] ;  /* 0x0002000001047983 */ /* 0x000ee20000100800 */
[----:B------:R-:W-:Y:S01]  /*15f20*/  PRMT R0, RZ, 0x7610, R0 ;  /* 0x00007610ff007816 */ /* 0x000fe20000000000 */
[----:B------:R-:W-:Y:S01]  /*15f30*/  IMAD.MOV.U32 R2, RZ, RZ, -0x1 ;  /* 0xffffffffff027424 */ /* 0x000fe200078e00ff */
[----:B------:R-:W-:Y:S01]  /*15f40*/  MOV R3, 0xffffffff ;  /* 0xffffffff00037802 */ /* 0x000fe20000000f00 */
[----:B------:R-:W-:Y:S01]  /*15f50*/  IMAD.MOV.U32 R9, RZ, RZ, -0x1 ;  /* 0xffffffffff097424 */ /* 0x000fe200078e00ff */
[----:B--2---:R-:W-:-:S04]  /*15f60*/  ISETP.GE.U32.AND P0, PT, R5, UR8, PT ;  /* 0x0000000805007c0c */ /* 0x004fc8000bf06070 */
[----:B---3--:R-:W-:-:S13]  /*15f70*/  ISETP.GE.U32.AND.EX P0, PT, R4, UR9, PT, P0 ;  /* 0x0000000904007c0c */ /* 0x008fda000bf06100 */
[----:B------:R-:W-:Y:S05]  /*15f80*/  @P0 BRA `(.L_x_541) ;  /* 0x00000004008c0947 */ /* 0x000fea0003800000 */
[----:B------:R-:W-:Y:S01]  /*15f90*/  I2FP.F32.U32 R0, UR4 ;  /* 0x0000000400007c45 */ /* 0x000fe20008201000 */
[----:B0-----:R-:W-:Y:S01]  /*15fa0*/  ULDC.64 UR16, c[0x0][0x628] ;  /* 0x00018a0000107ab9 */ /* 0x001fe20000000a00 */
        /* <DEDUP_REMOVED lines=24> */
.L_x_542:
        /* <DEDUP_REMOVED lines=24> */
[----:B------:R-:W-:Y:S01]  /*162b0*/  UMOV UR19, 0x1 ;  /* 0x0000000100137882 */ /* 0x000fe20000000000 */
[----:B------:R-:W-:Y:S01]  /*162c0*/  ULDC UR20, c[0x0][0x608] ;  /* 0x0001820000147ab9 */ /* 0x000fe20000000800 */
[----:B------:R-:W-:Y:S01]  /*162d0*/  USHF.L.U32 UR26, UR19, UR23, URZ ;  /* 0x00000017131a7299 */ /* 0x000fe2000800063f */
[----:B------:R-:W-:Y:S01]  /*162e0*/  ISETP.NE.AND.EX P0, PT, RZ, UR9, PT, P0 ;  /* 0x00000009ff007c0c */ /* 0x000fe2000bf05300 */
[----:B------:R-:W-:Y:S02]  /*162f0*/  USHF.R.U64 UR19, UR18, UR20, UR11 ;  /* 0x0000001412137299 */ /* 0x000fe4000800120b */
[----:B------:R-:W-:Y:S02]  /*16300*/  USHF.R.U32.HI UR11, URZ, UR20, UR11 ;  /* 0x000000143f0b7299 */ /* 0x000fe4000801160b */
[----:B------:R-:W-:-:S02]  /*16310*/  UIADD3 UR15, -UR15, URZ, URZ ;  /* 0x0000003f0f0f7290 */ /* 0x000fc4000fffe13f */
[----:B------:R-:W-:Y:S01]  /*16320*/  USHF.R.U64 UR20, UR19, UR23, UR11 ;  /* 0x0000001713147299 */ /* 0x000fe2000800120b */
[----:B------:R-:W-:Y:S01]  /*16330*/  ULDC UR16, c[0x0][0x144] ;  /* 0x0000510000107ab9 */ /* 0x000fe20000000800 */
[----:B------:R-:W-:Y:S01]  /*16340*/  ULDC UR6, c[0x0][0x600] ;  /* 0x0001800000067ab9 */ /* 0x000fe20000000800 */
[----:B------:R-:W-:Y:S02]  /*16350*/  USHF.R.U32.HI UR11, URZ, UR23, UR11 ;  /* 0x000000173f0b7299 */ /* 0x000fe4000801160b */
[----:B------:R-:W-:Y:S02]  /*16360*/  UIMAD UR23, UR16, UR15, UR4 ;  /* 0x0000000f101772a4 */ /* 0x000fe4000f8e0204 */
[----:B------:R-:W-:Y:S02]  /*16370*/  UIADD3 UR22, UR6, -0x1, URZ ;  /* 0xffffffff06167890 */ /* 0x000fe4000fffe03f */
[----:B------:R-:W-:Y:S02]  /*16380*/  ULOP3.LUT UR27, URZ, UR13, URZ, 0x33, !UPT ;  /* 0x0000000d3f1b7292 */ /* 0x000fe4000f8e333f */
        /* <DEDUP_REMOVED lines=18> */
.L_x_543:
[----:B------:R-:W-:Y:S01]  /*164b0*/  UISETP.NE.AND UP0, UPT, UR45, URZ, UPT ;  /* 0x0000003f2d00728c */ /* 0x000fe2000bf05270 */
[----:B------:R-:W-:Y:S01]  /*164c0*/  IMAD.MOV.U32 R0, RZ, RZ, 0x1 ;  /* 0x00000001ff007424 */ /* 0x000fe200078e00ff */
[----:B------:R-:W-:Y:S01]  /*164d0*/  USHF.R.U64 UR8, UR4, UR24, UR11 ;  /* 0x0000001804087299 */ /* 0x000fe2000800120b */
[----:B------:R-:W-:Y:S01]  /*164e0*/  IMAD.U32 R9, RZ, RZ, UR5 ;  /* 0x00000005ff097e24 */ /* 0x000fe2000f8e00ff */
[----:B------:R-:W-:Y:S02]  /*164f0*/  ULOP3.LUT UR4, UR19, UR27, URZ, 0xc0, !UPT ;  /* 0x0000001b13047292 */ /* 0x000fe4000f8ec03f */
[----:B------:R-:W-:Y:S02]  /*16500*/  ULOP3.LUT UR18, UR18, UR22, URZ, 0xc0, !UPT ;  /* 0x0000001612127292 */ /* 0x000fe4000f8ec03f */
[----:B------:R-:W-:-:S03]  /*16510*/  UIMAD UR4, UR26, UR8, UR4 ;  /* 0x000000081a0472a4 */ /* 0x000fc6000f8e0204 */
[----:B------:R-:W-:Y:S02]  /*16520*/  @UP0 UIMAD UR23, UR28, UR21, UR7 ;  /* 0x000000151c1702a4 */ /* 0x000fe4000f8e0207 */
[----:B------:R-:W-:-:S03]  /*16530*/  UIADD3 UR7, -UR8, URZ, URZ ;  /* 0x0000003f08077290 */ /* 0x000fc6000fffe13f */
[----:B------:R-:W-:Y:S01]  /*16540*/  ULDC UR8, c[0x0][0x610] ;  /* 0x0001840000087ab9 */ /* 0x000fe20000000800 */
[----:B------:R-:W-:Y:S02]  /*16550*/  UIMAD UR7, UR7, UR25, UR20 ;  /* 0x00000019070772a4 */ /* 0x000fe4000f8e0214 */
[----:B------:R-:W-:Y:S02]  /*16560*/  UIMAD UR4, UR4, UR8, UR23 ;  /* 0x00000008040472a4 */ /* 0x000fe4000f8e0217 */
[----:B------:R-:W-:-:S04]  /*16570*/  UIMAD UR7, UR7, UR6, UR18 ;  /* 0x00000006070772a4 */ /* 0x000fc8000f8e0212 */
[----:B------:R-:W-:Y:S02]  /*16580*/  USEL UR6, UR7, UR4, !UP0 ;  /* 0x0000000407067287 */ /* 0x000fe4000c000000 */
[----:B------:R-:W-:-:S04]  /*16590*/  USEL UR4, UR4, UR7, !UP0 ;  /* 0x0000000704047287 */ /* 0x000fc8000c000000 */
[----:B------:R-:W-:Y:S02]  /*165a0*/  MOV R2, UR6 ;  /* 0x0000000600027c02 */ /* 0x000fe40008000f00 */
[----:B------:R-:W-:-:S07]  /*165b0*/  IMAD.U32 R3, RZ, RZ, UR4 ;  /* 0x00000004ff037e24 */ /* 0x000fce000f8e00ff */
.L_x_541:
[----:B------:R-:W-:-:S08]  /*165c0*/  NOP ;  /* 0x0000000000007918 */ /* 0x000fd00000000000 */
[----:B0-----:R-:W0:-:S00]  /*165d0*/  USETMAXREG.DEALLOC.CTAPOOL 0x18 ;  /* 0x00000018000079c8 */ /* 0x001e0000080e0500 */
[----:B------:R-:W-:-:S13]  /*165e0*/  ISETP.NE.AND P0, PT, RZ, UR10, PT ;  /* 0x0000000aff007c0c */ /* 0x000fda000bf05270 */
[----:B------:R-:W-:Y:S05]  /*165f0*/  @P0 EXIT ;  /* 0x000000000000094d */ /* 0x000fea0003800000 */
[----:B0-----:R-:W-:Y:S01]  /*16600*/  LOP3.LUT P0, RZ, R0, 0xff, RZ, 0xc0, !PT ;  /* 0x000000ff00ff7812 */ /* 0x001fe2000780c0ff */
[----:B------:R-:W-:Y:S02]  /*16610*/  IMAD.MOV.U32 R0, RZ, RZ, 0x1 ;  /* 0x00000001ff007424 */ /* 0x000fe400078e00ff */
[----:B------:R-:W-:-:S10]  /*16620*/  IMAD.MOV.U32 R6, RZ, RZ, RZ ;  /* 0x000000ffff067224 */ /* 0x000fd400078e00ff */
[----:B------:R-:W-:Y:S05]  /*16630*/  @!P0 BRA `(.L_x_544) ;  /* 0x0000000c00648947 */ /* 0x000fea0003800000 */
[----:B------:R-:W0:Y:S01]  /*16640*/  S2R R4, SR_TID.X ;  /* 0x0000000000047919 */ /* 0x000e220000002100 */
[----:B------:R-:W-:Y:S01]  /*16650*/  ULDC UR4, c[0x0][0x28c] ;  /* 0x0000a30000047ab9 */ /* 0x000fe20000000800 */
[----:B------:R-:W-:Y:S01]  /*16660*/  ULDC UR6, c[0x0][0x658] ;  /* 0x0001960000067ab9 */ /* 0x000fe20000000800 */
[----:B------:R-:W-:Y:S01]  /*16670*/  UIADD3 UR10, UR4, 0x1f, URZ ;  /* 0x0000001f040a7890 */ /* 0x000fe2000fffe03f */
[----:B------:R-:W-:Y:S01]  /*16680*/  BSSY B0, `(.L_x_544) ;  /* 0x00000d4000007945 */ /* 0x000fe20003800000 */
[----:B------:R-:W-:Y:S01]  /*16690*/  UMOV UR7, 0xffffffff ;  /* 0xffffffff00077882 */ /* 0x000fe20000000000 */
[----:B------:R-:W-:Y:S01]  /*166a0*/  ULDC UR5, c[0x0][0x600] ;  /* 0x0001800000057ab9 */ /* 0x000fe20000000800 */
[----:B------:R-:W-:Y:S01]  /*166b0*/  UMOV UR9, 0x1 ;  /* 0x0000000100097882 */ /* 0x000fe20000000000 */
[----:B------:R-:W-:Y:S01]  /*166c0*/  USHF.L.U32 UR7, UR7, UR6, URZ ;  /* 0x0000000607077299 */ /* 0x000fe2000800063f */
[----:B------:R-:W-:Y:S01]  /*166d0*/  IMAD.MOV.U32 R8, RZ, RZ, 0x1 ;  /* 0x00000001ff087424 */ /* 0x000fe200078e00ff */
[----:B------:R-:W-:Y:S01]  /*166e0*/  UIADD3 UR4, UR5, -0x1, URZ ;  /* 0xffffffff05047890 */ /* 0x000fe2000fffe03f */
[----:B------:R-:W-:Y:S01]  /*166f0*/  MOV R0, 0x1 ;  /* 0x0000000100007802 */ /* 0x000fe20000000f00 */
[----:B------:R-:W-:Y:S01]  /*16700*/  USHF.R.S32.HI UR11, URZ, 0x1f, UR10 ;  /* 0x0000001f3f0b7899 */ /* 0x000fe2000801140a */
[----:B------:R-:W-:Y:S01]  /*16710*/  IMAD.MOV.U32 R6, RZ, RZ, RZ ;  /* 0x000000ffff067224 */ /* 0x000fe200078e00ff */
[----:B------:R-:W-:Y:S01]  /*16720*/  ULDC UR8, c[0x0][0xc] ;  /* 0x0000030000087ab9 */ /* 0x000fe20000000800 */
[----:B------:R-:W-:-:S02]  /*16730*/  USHF.L.U32 UR5, UR9, UR6, URZ ;  /* 0x0000000609057299 */ /* 0x000fc4000800063f */
[----:B------:R-:W-:Y:S01]  /*16740*/  ULEA.HI UR11, UR11, UR10, URZ, 0x5 ;  /* 0x0000000a0b0b7291 */ /* 0x000fe2000f8f283f */
[----:B------:R-:W-:Y:S01]  /*16750*/  ULDC UR9, c[0x0][0x10] ;  /* 0x0000040000097ab9 */ /* 0x000fe20000000800 */
[----:B------:R-:W-:Y:S02]  /*16760*/  ULOP3.LUT UR6, URZ, UR7, URZ, 0x33, !UPT ;  /* 0x000000073f067292 */ /* 0x000fe4000f8e333f */
[----:B------:R-:W-:Y:S01]  /*16770*/  UIMAD.WIDE.U32 UR8, UR8, UR9, URZ ;  /* 0x00000009080872a5 */ /* 0x000fe2000f8e003f */
[----:B------:R-:W-:Y:S01]  /*16780*/  ULDC UR7, c[0x0][0x14] ;  /* 0x0000050000077ab9 */ /* 0x000fe20000000800 */
[----:B------:R-:W-:Y:S02]  /*16790*/  USHF.R.S32.HI UR18, URZ, 0x5, UR11 ;  /* 0x000000053f127899 */ /* 0x000fe4000801140b */
[----:B------:R-:W-:Y:S02]  /*167a0*/  UIMAD.WIDE.U32 UR20, UR8, UR7, URZ ;  /* 0x00000007081472a5 */ /* 0x000fe4000f8e003f */
[----:B------:R-:W-:-:S02]  /*167b0*/  UIMAD UR13, UR9, UR7, URZ ;  /* 0x00000007090d72a4 */ /* 0x000fc4000f8e023f */
[----:B------:R-:W-:Y:S01]  /*167c0*/  ULOP3.LUT UR24, UR40, 0x2, URZ, 0xfc, !UPT ;  /* 0x0000000228187892 */ /* 0x000fe2000f8efc3f */
[C---:B0-----:R-:W-:Y:S01]  /*167d0*/  LOP3.LUT P2, RZ, R4.reuse, 0x7f, RZ, 0xc0, !PT ;  /* 0x0000007f04ff7812 */ /* 0x041fe2000784c0ff */
[----:B------:R-:W-:Y:S01]  /*167e0*/  UIADD3 UR13, UR21, UR13, URZ ;  /* 0x0000000d150d7290 */ /* 0x000fe2000fffe03f */
[----:B------:R-:W-:Y:S01]  /*167f0*/  LOP3.LUT P0, RZ, R4, 0x1f, RZ, 0xc0, !PT ;  /* 0x0000001f04ff7812 */ /* 0x000fe2000780c0ff */
[----:B------:R-:W-:Y:S01]  /*16800*/  UIADD3 UR25, UR18, 0x1, URZ ;  /* 0x0000000112197890 */ /* 0x000fe2000fffe03f */
[----:B------:R-:W-:Y:S02]  /*16810*/  ULDC.64 UR22, c[0x0][0x198] ;  /* 0x0000660000167ab9 */ /* 0x000fe40000000a00 */
[----:B------:R-:W-:-:S13]  /*16820*/  PLOP3.LUT P0, PT, P0, P2, PT, 0x8a, 0x0 ;  /* 0x000000000000781c */ /* 0x000fda0000705172 */
.L_x_556:
[----:B------:R-:W-:-:S03]  /*16830*/  UMOV UR7, 0xffffffff ;  /* 0xffffffff00077882 */ /* 0x000fc60000000000 */
[----:B------:R-:W-:Y:S05]  /*16840*/  BRA.DIV UR7, `(.L_x_545) ;  /* 0x00000012073c7947 */ /* 0x000fea000b800000 */
[----:B------:R-:W-:-:S13]  /*16850*/  ELECT P6, URZ, PT ;  /* 0x00000000003f782f */ /* 0x000fda00038c0000 */
.L_x_570:
[----:B------:R-:W0:Y:S01]  /*16860*/  LDC R4, c[0x0][0x28c] ;  /* 0x0000a300ff047b82 */ /* 0x000e220000000800 */
[----:B------:R-:W-:Y:S01]  /*16870*/  BSSY B1, `(.L_x_546) ;  /* 0x0000035000017945 */ /* 0x000fe20003800000 */
[----:B0-----:R-:W-:-:S13]  /*16880*/  ISETP.LT.OR P6, PT, R4, 0x1, !P6 ;  /* 0x000000010400780c */ /* 0x001fda00077c1670 */
[----:B------:R-:W-:Y:S05]  /*16890*/  @P6 BRA `(.L_x_547) ;  /* 0x0000000000c86947 */ /* 0x000fea0003800000 */
[----:B------:R-:W-:Y:S01]  /*168a0*/  IMAD.SHL.U32 R11, R3, 0x100, RZ ;  /* 0x00000100030b7824 */ /* 0x000fe200078e00ff */
[----:B------:R-:W-:Y:S01]  /*168b0*/  MOV R14, UR25 ;  /* 0x00000019000e7c02 */ /* 0x000fe20008000f00 */
[----:B------:R-:W-:Y:S02]  /*168c0*/  IMAD.SHL.U32 R2, R2, 0x100, RZ ;  /* 0x0000010002027824 */ /* 0x000fe400078e00ff */
[----:B------:R-:W-:Y:S02]  /*168d0*/  IMAD.MOV.U32 R12, RZ, RZ, RZ ;  /* 0x000000ffff0c7224 */ /* 0x000fe400078e00ff */
[----:B------:R-:W-:Y:S02]  /*168e0*/  IMAD.MOV.U32 R3, RZ, RZ, R0 ;  /* 0x000000ffff037224 */ /* 0x000fe400078e0000 */
[----:B------:R-:W-:-:S07]  /*168f0*/  IMAD.MOV.U32 R4, RZ, RZ, R6 ;  /* 0x000000ffff047224 */ /* 0x000fce00078e0006 */
.L_x_551:
[----:B------:R-:W0:Y:S01]  /*16900*/  S2R R10, SR_CgaCtaId ;  /* 0x00000000000a7919 */ /* 0x000e220000008800 */
[----:B------:R-:W-:Y:S01]  /*16910*/  MOV R5, 0x400 ;  /* 0x0000040000057802 */ /* 0x000fe20000000f00 */
[----:B------:R-:W1:Y:S03]  /*16920*/  @!P2 LDC R7, c[0x0][0x500] ;  /* 0x00014000ff07ab82 */ /* 0x000e660000000800 */
[----:B0-----:R-:W-:Y:S02]  /*16930*/  LEA R13, R10, R5, 0x18 ;  /* 0x000000050a0d7211 */ /* 0x001fe400078ec0ff */
[----:B------:R-:W-:-:S03]  /*16940*/  SHF.L.U32 R5, R3, 0x1f, RZ ;  /* 0x0000001f03057819 */ /* 0x000fc600000006ff */
[----:B------:R-:W-:-:S04]  /*16950*/  IMAD R10, R4, 0x8, R13 ;  /* 0x00000008040a7824 */ /* 0x000fc800078e020d */
[----:B------:R-:W0:Y:S02]  /*16960*/  SYNCS.PHASECHK.TRANS64.TRYWAIT P1, [R10+URZ+0x38], R5 ;  /* 0x000038050a0075a7 */ /* 0x000e24000802017f */
[----:B01----:R-:W-:Y:S05]  /*16970*/  @!P1 BRA `(.L_x_548) ;  /* 0x0000001000109947 */ /* 0x003fea0003800000 */
.L_x_571:
[----:B------:R-:W-:Y:S01]  /*16980*/  UPRMT UR7, UR24, 0x9910, URZ ;  /* 0x0000991018077896 */ /* 0x000fe2000800003f */
[----:B------:R1:W-:Y:S03]  /*16990*/  @!P2 SYNCS.ARRIVE.TRANS64 RZ, [R10+URZ], R7 ;  /* 0x000000070affa9a7 */ /* 0x0003e6000800003f */
[----:B------:R-:W-:-:S06]  /*169a0*/  UISETP.NE.AND UP0, UPT, UR7, 0x2, UPT ;  /* 0x000000020700788c */ /* 0x000fcc000bf05270 */
[----:B------:R-:W-:-:S13]  /*169b0*/  PLOP3.LUT P1, PT, PT, PT, UP0, 0x80, 0x0 ;  /* 0x000000000000781c */ /* 0x000fda0003f2f008 */
[----:B-1----:R-:W-:Y:S05]  /*169c0*/  @P1 BRA `(.L_x_549) ;  /* 0x0000000000041947 */ /* 0x002fea0003800000 */
[----:B------:R-:W-:Y:S01]  /*169d0*/  BPT.TRAP 0x1 ;  /* 0x000000040000795c */ /* 0x000fe20000300000 */
.L_x_549:
[----:B------:R-:W-:Y:S05]  /*169e0*/  @P0 BRA `(.L_x_550) ;  /* 0x0000000000040947 */ /* 0x000fea0003800000 */
[----:B------:R-:W-:Y:S01]  /*169f0*/  BPT.TRAP 0x1 ;  /* 0x000000040000795c */ /* 0x000fe20000300000 */
.L_x_550:
[----:B------:R-:W-:Y:S01]  /*16a00*/  IMAD R13, R4, 0x4000, R13 ;  /* 0x00004000040d7824 */ /* 0x000fe200078e020d */
[----:B------:R-:W-:Y:S01]  /*16a10*/  R2UR UR9, R10 ;  /* 0x000000000a0972ca */ /* 0x000fe200000e0000 */
[----:B------:R-:W-:Y:S01]  /*16a20*/  VIADD R14, R14, 0xffffffff ;  /* 0xffffffff0e0e7836 */ /* 0x000fe20000000000 */
[----:B------:R-:W-:Y:S01]  /*16a30*/  UIADD3 UR14, UP0, UR22, 0xf0, URZ ;  /* 0x000000f0160e7890 */ /* 0x000fe2000ff1e03f */
[----:B------:R-:W-:Y:S01]  /*16a40*/  R2UR UR11, R11 ;  /* 0x000000000b0b72ca */ /* 0x000fe200000e0000 */
[----:B------:R-:W-:Y:S01]  /*16a50*/  UIADD3 UR26, UP1, UR22, 0x1f0, URZ ;  /* 0x000001f0161a7890 */ /* 0x000fe2000ff3e03f */
[----:B------:R-:W-:Y:S01]  /*16a60*/  R2UR UR7, R13 ;  /* 0x000000000d0772ca */ /* 0x000fe200000e0000 */
[----:B------:R-:W-:Y:S01]  /*16a70*/  UIADD3.X UR15, URZ, UR23, URZ, UP0, !UPT ;  /* 0x000000173f0f7290 */ /* 0x000fe200087fe43f */
[----:B------:R-:W-:Y:S01]  /*16a80*/  R2UR UR10, R12 ;  /* 0x000000000c0a72ca */ /* 0x000fe200000e0000 */
[----:B------:R-:W-:Y:S01]  /*16a90*/  UIADD3.X UR27, URZ, UR23, URZ, UP1, !UPT ;  /* 0x000000173f1b7290 */ /* 0x000fe20008ffe43f */
[----:B------:R-:W-:Y:S01]  /*16aa0*/  R2UR UR12, R9 ;  /* 0x00000000090c72ca */ /* 0x000fe200000e0000 */
[----:B------:R-:W-:Y:S01]  /*16ab0*/  UMOV UR16, 0x0 ;  /* 0x0000000000107882 */ /* 0x000fe20000000000 */
[----:B------:R-:W-:Y:S01]  /*16ac0*/  R2UR UR19, R2 ;  /* 0x00000000021372ca */ /* 0x000fe200000e0000 */
[----:B------:R-:W-:Y:S01]  /*16ad0*/  UMOV UR17, 0x10000000 ;  /* 0x1000000000117882 */ /* 0x000fe20000000000 */
[----:B------:R-:W-:Y:S01]  /*16ae0*/  ISETP.GT.AND P3, PT, R14, 0x1, PT ;  /* 0x000000010e00780c */ /* 0x000fe20003f64270 */
[----:B------:R-:W-:Y:S01]  /*16af0*/  VIADD R12, R12, 0x20 ;  /* 0x000000200c0c7836 */ /* 0x000fe20000000000 */
[----:B------:R-:W-:-:S03]  /*16b00*/  IADD3 R4, R4, 0x1, RZ ;  /* 0x0000000104047810 */ /* 0x000fc60007ffe0ff */
[----:B------:R-:W-:Y:S01]  /*16b10*/  UIADD3 UR8, UR7, 0x180, URZ ;  /* 0x0000018007087890 */ /* 0x000fe2000fffe03f */
[----:B------:R-:W-:Y:S01]  /*16b20*/  ISETP.NE.AND P1, PT, R4, 0x7, PT ;  /* 0x000000070400780c */ /* 0x000fe20003f25270 */
[----:B------:R-:W-:-:S03]  /*16b30*/  UIADD3 UR7, UR7, 0x1c180, URZ ;  /* 0x0001c18007077890 */ /* 0x000fc6000fffe03f */
[----:B0-----:R-:W-:Y:S02]  /*16b40*/  SEL R10, RZ, 0x1, P1 ;  /* 0x00000001ff0a7807 */ /* 0x001fe40000800000 */
[----:B------:R-:W-:Y:S02]  /*16b50*/  SEL R4, R4, RZ, P1 ;  /* 0x000000ff04047207 */ /* 0x000fe40000800000 */
[----:B------:R0:W-:Y:S01]  /*16b60*/  UTMALDG.3D [UR8], [UR14], desc[UR16] ;  /* 0x000010080e0075b4 */ /* 0x0001e20008011000 */
[----:B------:R-:W-:Y:S01]  /*16b70*/  LOP3.LUT R3, R3, R10, RZ, 0x3c, !PT ;  /* 0x0000000a03037212 */ /* 0x000fe200078e3cff */
[----:B0-----:R-:W-:Y:S01]  /*16b80*/  UMOV UR8, UR7 ;  /* 0x0000000700087c82 */ /* 0x001fe20008000000 */
[----:B------:R-:W-:Y:S02]  /*16b90*/  UMOV UR11, UR19 ;  /* 0x00000013000b7c82 */ /* 0x000fe40008000000 */
[----:B------:R0:W-:Y:S02]  /*16ba0*/  UTMALDG.3D [UR8], [UR26], desc[UR16] ;  /* 0x000010081a0075b4 */ /* 0x0001e40008011000 */
[----:B0-----:R-:W-:Y:S05]  /*16bb0*/  @P3 BRA `(.L_x_551) ;  /* 0xfffffffc00503947 */ /* 0x001fea000383ffff */
.L_x_547:
[----:B------:R-:W-:Y:S05]  /*16bc0*/  BSYNC B1 ;  /* 0x0000000000017941 */ /* 0x000fea0003800000 */
.L_x_546:
[----:B------:R-:W2:Y:S01]  /*16bd0*/  LDL.LU R15, [R1+0x200] ;  /* 0x00020000010f7983 */ /* 0x000ea20000300800 */
[----:B------:R-:W-:Y:S01]  /*16be0*/  LOP3.LUT P3, RZ, R8, 0xff, RZ, 0xc0, !PT ;  /* 0x000000ff08ff7812 */ /* 0x000fe2000786c0ff */
[----:B------:R-:W-:Y:S01]  /*16bf0*/  VIADD R6, R6, UR18 ;  /* 0x0000001206067c36 */ /* 0x000fe20008000000 */
[----:B------:R-:W-:Y:S01]  /*16c00*/  ULDC.64 UR8, c[0x0][0x650] ;  /* 0x0001940000087ab9 */ /* 0x000fe20000000a00 */
[----:B------:R-:W3:Y:S01]  /*16c10*/  LDL.LU R13, [R1+0x204] ;  /* 0x00020400010d7983 */ /* 0x000ee20000300800 */
[----:B------:R-:W-:Y:S01]  /*16c20*/  UISETP.GE.U32.AND UP0, UPT, UR18, 0x7, UPT ;  /* 0x000000071200788c */ /* 0x000fe2000bf06070 */
[C---:B------:R-:W-:Y:S01]  /*16c30*/  IMAD.WIDE.U32 R2, R6.reuse, 0x24924925, RZ ;  /* 0x2492492506027825 */ /* 0x040fe200078e00ff */
[C---:B------:R-:W-:Y:S01]  /*16c40*/  ISETP.GT.U32.AND P1, PT, R6.reuse, 0x6, PT ;  /* 0x000000060600780c */ /* 0x040fe20003f24070 */
[----:B------:R-:W-:Y:S01]  /*16c50*/  BSSY B1, `(.L_x_552) ;  /* 0x0000074000017945 */ /* 0x000fe20003800000 */
[----:B------:R-:W-:Y:S01]  /*16c60*/  PRMT R8, RZ, 0x7610, R8 ;  /* 0x00007610ff087816 */ /* 0x000fe20000000008 */
[----:B------:R-:W-:-:S02]  /*16c70*/  IMAD.IADD R2, R6, 0x1, -R3 ;  /* 0x0000000106027824 */ /* 0x000fc400078e0a03 */
[----:B------:R-:W-:Y:S02]  /*16c80*/  IMAD.MOV.U32 R9, RZ, RZ, -0x1 ;  /* 0xffffffffff097424 */ /* 0x000fe400078e00ff */
[----:B------:R-:W0:Y:S01]  /*16c90*/  @P3 S2R R4, SR_CgaCtaId ;  /* 0x0000000000043919 */ /* 0x000e220000008800 */
[----:B------:R-:W-:Y:S02]  /*16ca0*/  LEA.HI R2, R2, R3, RZ, 0x1f ;  /* 0x0000000302027211 */ /* 0x000fe400078ff8ff */
[----:B------:R-:W-:-:S04]  /*16cb0*/  @P3 MOV R3, 0x400 ;  /* 0x0000040000033802 */ /* 0x000fc80000000f00 */
[----:B0-----:R-:W-:Y:S02]  /*16cc0*/  @P3 LEA R3, R4, R3, 0x18 ;  /* 0x0000000304033211 */ /* 0x001fe400078ec0ff */
[----:B------:R-:W-:Y:S02]  /*16cd0*/  MOV R4, UR18 ;  /* 0x0000001200047c02 */ /* 0x000fe40008000f00 */
[----:B------:R0:W-:Y:S01]  /*16ce0*/  @P3 SYNCS.ARRIVE.TRANS64.A1T0 RZ, [R3+URZ+0x88], RZ ;  /* 0x000088ff03ff39a7 */ /* 0x0001e2000810003f */
[----:B------:R-:W-:Y:S02]  /*16cf0*/  PLOP3.LUT P3, PT, PT, PT, UP0, 0x80, 0x0 ;  /* 0x000000000000781c */ /* 0x000fe40003f6f008 */
[----:B------:R-:W-:Y:S02]  /*16d00*/  ISETP.LT.U32.AND P1, PT, R4, 0x7, P1 ;  /* 0x000000070400780c */ /* 0x000fe40000f21070 */
[----:B------:R-:W-:Y:S02]  /*16d10*/  PRMT R4, RZ, 0x7610, R4 ;  /* 0x00007610ff047816 */ /* 0x000fe40000000004 */
[----:B0-----:R-:W-:-:S04]  /*16d20*/  SEL R3, RZ, 0x1, !P1 ;  /* 0x00000001ff037807 */ /* 0x001fc80004800000 */
[----:B------:R-:W-:Y:S02]  /*16d30*/  LOP3.LUT R0, R0, R3, RZ, 0x3c, !PT ;  /* 0x0000000300007212 */ /* 0x000fe400078e3cff */
[----:B------:R-:W-:Y:S01]  /*16d40*/  SHF.R.U32.HI R3, RZ, 0x2, R2 ;  /* 0x00000002ff037819 */ /* 0x000fe20000011602 */
[----:B------:R-:W-:-:S03]  /*16d50*/  IMAD.MOV.U32 R2, RZ, RZ, -0x1 ;  /* 0xffffffffff027424 */ /* 0x000fc600078e00ff */
[----:B------:R-:W-:Y:S01]  /*16d60*/  @P3 LOP3.LUT R0, R0, 0x1, R3, 0x78, !PT ;  /* 0x0000000100003812 */ /* 0x000fe200078e7803 */
[----:B------:R-:W-:Y:S02]  /*16d70*/  IMAD R6, R3, -0x7, R6 ;  /* 0xfffffff903067824 */ /* 0x000fe400078e0206 */
[----:B------:R-:W-:Y:S01]  /*16d80*/  IMAD.MOV.U32 R3, RZ, RZ, -0x1 ;  /* 0xffffffffff037424 */ /* 0x000fe200078e00ff */
[----:B---3--:R-:W-:-:S04]  /*16d90*/  IADD3 R13, P1, R13, UR20, RZ ;  /* 0x000000140d0d7c10 */ /* 0x008fc8000ff3e0ff */
[----:B--2---:R-:W-:Y:S01]  /*16da0*/  IADD3.X R15, R15, UR13, RZ, P1, !PT ;  /* 0x0000000d0f0f7c10 */ /* 0x004fe20008ffe4ff */
[----:B------:R0:W-:Y:S01]  /*16db0*/  STL [R1+0x204], R13 ;  /* 0x0002040d01007387 */ /* 0x0001e20000100800 */
[----:B------:R-:W-:-:S03]  /*16dc0*/  ISETP.GE.U32.AND P1, PT, R13, UR8, PT ;  /* 0x000000080d007c0c */ /* 0x000fc6000bf26070 */
[----:B------:R0:W-:Y:S01]  /*16dd0*/  STL [R1+0x200], R15 ;  /* 0x0002000f01007387 */ /* 0x0001e20000100800 */
[----:B------:R-:W-:-:S13]  /*16de0*/  ISETP.GE.U32.AND.EX P1, PT, R15, UR9, PT, P1 ;  /* 0x000000090f007c0c */ /* 0x000fda000bf26110 */
[----:B0-----:R-:W-:Y:S05]  /*16df0*/  @P1 BRA `(.L_x_553) ;  /* 0x0000000400641947 */ /* 0x001fea0003800000 */
[----:B------:R-:W0:Y:S01]  /*16e00*/  S2R R7, SR_CTAID.X ;  /* 0x0000000000077919 */ /* 0x000e220000002500 */
[----:B------:R-:W-:Y:S01]  /*16e10*/  ULDC UR7, c[0x0][0x150] ;  /* 0x0000540000077ab9 */ /* 0x000fe20000000800 */
[----:B------:R-:W1:Y:S01]  /*16e20*/  LDC R4, c[0x0][0x144] ;  /* 0x00005100ff047b82 */ /* 0x000e620000000800 */
[----:B------:R-:W-:Y:S01]  /*16e30*/  UISETP.NE.AND UP0, UPT, UR45, URZ, UPT ;  /* 0x0000003f2d00728c */ /* 0x000fe2000bf05270 */
[----:B------:R-:W2:Y:S01]  /*16e40*/  S2R R5, SR_CTAID.Y ;  /* 0x0000000000057919 */ /* 0x000ea20000002600 */
[----:B------:R-:W-:Y:S01]  /*16e50*/  ULDC.64 UR8, c[0x0][0x628] ;  /* 0x00018a0000087ab9 */ /* 0x000fe20000000a00 */
[----:B------:R-:W-:-:S03]  /*16e60*/  ULDC UR10, c[0x0][0x630] ;  /* 0x00018c00000a7ab9 */ /* 0x000fc60000000800 */
[----:B------:R-:W-:Y:S01]  /*16e70*/  PLOP3.LUT P1, PT, PT, PT, UP0, 0x80, 0x0 ;  /* 0x000000000000781c */ /* 0x000fe20003f2f008 */
[----:B------:R-:W3:Y:S01]  /*16e80*/  LDC R10, c[0x0][0x148] ;  /* 0x00005200ff0a7b82 */ /* 0x000ee20000000800 */
[----:B0-----:R-:W-:Y:S02]  /*16e90*/  I2FP.F32.U32 R2, R7 ;  /* 0x0000000700027245 */ /* 0x001fe40000201000 */
[----:B--2---:R-:W-:-:S03]  /*16ea0*/  I2FP.F32.U32 R3, R5 ;  /* 0x0000000500037245 */ /* 0x004fc60000201000 */
[----:B------:R-:W-:Y:S01]  /*16eb0*/  FMUL R2, R2, UR7 ;  /* 0x0000000702027c20 */ /* 0x000fe20008400000 */
[----:B------:R-:W-:Y:S02]  /*16ec0*/  ULDC UR7, c[0x0][0x154] ;  /* 0x0000550000077ab9 */ /* 0x000fe40000000800 */
[----:B------:R-:W-:-:S03]  /*16ed0*/  FMUL R9, R3, UR7 ;  /* 0x0000000703097c20 */ /* 0x000fc60008400000 */
[----:B------:R-:W0:Y:S08]  /*16ee0*/  F2I.U32.TRUNC.NTZ R2, R2 ;  /* 0x0000000200027305 */ /* 0x000e30000020f000 */
[----:B------:R-:W2:Y:S01]  /*16ef0*/  F2I.U32.TRUNC.NTZ R9, R9 ;  /* 0x0000000900097305 */ /* 0x000ea2000020f000 */
[----:B0-----:R-:W-:Y:S02]  /*16f00*/  IMAD.MOV R3, RZ, RZ, -R2 ;  /* 0x000000ffff037224 */ /* 0x001fe400078e0a02 */
[----:B------:R-:W-:-:S02]  /*16f10*/  IMAD.MOV.U32 R2, RZ, RZ, R13 ;  /* 0x000000ffff027224 */ /* 0x000fc400078e000d */
[----:B-1----:R-:W-:Y:S01]  /*16f20*/  IMAD R7, R4, R3, R7 ;  /* 0x0000000304077224 */ /* 0x002fe200078e0207 */
[----:B--2---:R-:W-:-:S05]  /*16f30*/  IADD3 R3, -R9, RZ, RZ ;  /* 0x000000ff09037210 */ /* 0x004fca0007ffe1ff */
[----:B---3--:R-:W-:Y:S01]  /*16f40*/  @P1 IMAD R7, R10, R3, R5 ;  /* 0x000000030a071224 */ /* 0x008fe200078e0205 */
[----:B------:R-:W-:Y:S01]  /*16f50*/  ISETP.NE.U32.AND P1, PT, RZ, UR8, PT ;  /* 0x00000008ff007c0c */ /* 0x000fe2000bf25070 */
[----:B------:R-:W-:-:S03]  /*16f60*/  IMAD.MOV.U32 R3, RZ, RZ, R15 ;  /* 0x000000ffff037224 */ /* 0x000fc600078e000f */
[----:B------:R-:W-:-:S13]  /*16f70*/  ISETP.NE.AND.EX P1, PT, RZ, UR9, PT, P1 ;  /* 0x00000009ff007c0c */ /* 0x000fda000bf25310 */
[----:B------:R-:W-:Y:S05]  /*16f80*/  @!P1 BRA `(.L_x_554) ;  /* 0x0000000000289947 */ /* 0x000fea0003800000 */
[----:B------:R-:W-:Y:S02]  /*16f90*/  ULDC UR7, c[0x0][0x634] ;  /* 0x00018d0000077ab9 */ /* 0x000fe40000000800 */
[----:B------:R-:W-:-:S05]  /*16fa0*/  IADD3 R3, P1, R13, UR7, RZ ;  /* 0x000000070d037c10 */ /* 0x000fca000ff3e0ff */
[----:B------:R-:W-:-:S04]  /*16fb0*/  IMAD.X R9, RZ, RZ, R15, P1 ;  /* 0x000000ffff097224 */ /* 0x000fc800008e060f */
[----:B------:R-:W-:-:S04]  /*16fc0*/  IMAD.WIDE.U32 R4, R9, UR8, RZ ;  /* 0x0000000809047c25 */ /* 0x000fc8000f8e00ff */
[----:B------:R-:W-:-:S04]  /*16fd0*/  IMAD.WIDE.U32 R4, P1, R3, UR9, R4 ;  /* 0x0000000903047c25 */ /* 0x000fc8000f820004 */
[----:B------:R-:W-:Y:S01]  /*16fe0*/  IMAD.WIDE.U32 R2, R3, UR8, RZ ;  /* 0x0000000803027c25 */ /* 0x000fe2000f8e00ff */
[----:B------:R-:W-:-:S04]  /*16ff0*/  MOV R2, R5 ;  /* 0x0000000500027202 */ /* 0x000fc80000000f00 */
[----:B------:R-:W-:Y:S01]  /*17000*/  IADD3 RZ, P3, R3, R4, RZ ;  /* 0x0000000403ff7210 */ /* 0x000fe20007f7e0ff */
[----:B------:R-:W-:-:S04]  /*17010*/  IMAD.X R3, RZ, RZ, RZ, P1 ;  /* 0x000000ffff037224 */ /* 0x000fc800008e06ff */
[----:B------:R-:W-:-:S08]  /*17020*/  IMAD.WIDE.U32.X R2, R9, UR9, R2, P3 ;  /* 0x0000000909027c25 */ /* 0x000fd000098e0402 */
.L_x_554:
[--C-:B------:R-:W-:Y:S01]  /*17030*/  SHF.R.U64 R9, R2, UR10, R3.reuse ;  /* 0x0000000a02097c19 */ /* 0x100fe20008001203 */
[----:B------:R-:W-:Y:S01]  /*17040*/  ULDC.64 UR8, c[0x0][0x620] ;  /* 0x0001880000087ab9 */ /* 0x000fe20000000a00 */
[----:B------:R-:W-:Y:S01]  /*17050*/  SHF.R.U32.HI R2, RZ, UR10, R3 ;  /* 0x0000000aff027c19 */ /* 0x000fe20008011603 */
[----:B------:R-:W-:Y:S01]  /*17060*/  IMAD.MOV.U32 R3, RZ, RZ, R15 ;  /* 0x000000ffff037224 */ /* 0x000fe200078e000f */
[----:B------:R-:W-:Y:S01]  /*17070*/  IADD3 R11, P1, RZ, -R9, RZ ;  /* 0x80000009ff0b7210 */ /* 0x000fe20007f3e0ff */
[----:B------:R-:W-:-:S04]  /*17080*/  ULDC UR7, c[0x0][0x618] ;  /* 0x0001860000077ab9 */ /* 0x000fc80000000800 */
[----:B------:R-:W-:-:S04]  /*17090*/  IMAD.X R2, RZ, RZ, ~R2, P1 ;  /* 0x000000ffff027224 */ /* 0x000fc800008e0e02 */
[----:B------:R-:W-:-:S04]  /*170a0*/  IMAD R2, R2, UR8, RZ ;  /* 0x0000000802027c24 */ /* 0x000fc8000f8e02ff */
[----:B------:R-:W-:Y:S02]  /*170b0*/  IMAD R5, R11, UR9, R2 ;  /* 0x000000090b057c24 */ /* 0x000fe4000f8e0202 */
[----:B------:R-:W-:-:S04]  /*170c0*/  IMAD.MOV.U32 R2, RZ, RZ, R13 ;  /* 0x000000ffff027224 */ /* 0x000fc800078e000d */
[----:B------:R-:W-:Y:S01]  /*170d0*/  IMAD.WIDE.U32 R2, R11, UR8, R2 ;  /* 0x000000080b027c25 */ /* 0x000fe2000f8e0002 */
[----:B------:R-:W-:Y:S02]  /*170e0*/  ULDC.64 UR8, c[0x0][0x640] ;  /* 0x0001900000087ab9 */ /* 0x000fe40000000a00 */
[----:B------:R-:W-:Y:S01]  /*170f0*/  ISETP.NE.U32.AND P1, PT, RZ, UR8, PT ;  /* 0x00000008ff007c0c */ /* 0x000fe2000bf25070 */
[----:B------:R-:W-:-:S03]  /*17100*/  IMAD.IADD R3, R3, 0x1, R5 ;  /* 0x0000000103037824 */ /* 0x000fc600078e0205 */
[----:B------:R-:W-:Y:S02]  /*17110*/  ISETP.NE.AND.EX P1, PT, RZ, UR9, PT, P1 ;  /* 0x00000009ff007c0c */ /* 0x000fe4000bf25310 */
[--C-:B------:R-:W-:Y:S02]  /*17120*/  SHF.R.U64 R10, R2, UR7, R3.reuse ;  /* 0x00000007020a7c19 */ /* 0x100fe40008001203 */
[----:B------:R-:W-:Y:S01]  /*17130*/  SHF.R.U32.HI R3, RZ, UR7, R3 ;  /* 0x00000007ff037c19 */ /* 0x000fe20008011603 */
[----:B------:R-:W-:-:S03]  /*17140*/  ULDC UR7, c[0x0][0x608] ;  /* 0x0001820000077ab9 */ /* 0x000fc60000000800 */
[--C-:B------:R-:W-:Y:S02]  /*17150*/  SHF.R.U64 R12, R10, UR7, R3.reuse ;  /* 0x000000070a0c7c19 */ /* 0x100fe40008001203 */
[----:B------:R-:W-:Y:S01]  /*17160*/  SHF.R.U32.HI R3, RZ, UR7, R3 ;  /* 0x00000007ff037c19 */ /* 0x000fe20008011603 */
[----:B------:R-:W-:-:S03]  /*17170*/  ULDC UR7, c[0x0][0x658] ;  /* 0x0001960000077ab9 */ /* 0x000fc60000000800 */
[--C-:B------:R-:W-:Y:S02]  /*17180*/  SHF.R.U32.HI R13, RZ, UR7, R3.reuse ;  /* 0x00000007ff0d7c19 */ /* 0x100fe40008011603 */
[----:B------:R-:W-:-:S03]  /*17190*/  SHF.R.U64 R11, R12, UR7, R3 ;  /* 0x000000070c0b7c19 */ /* 0x000fc60008001203 */
[----:B------:R-:W-:Y:S01]  /*171a0*/  IMAD.MOV.U32 R3, RZ, RZ, R13 ;  /* 0x000000ffff037224 */ /* 0x000fe200078e000d */
[----:B------:R-:W-:Y:S01]  /*171b0*/  MOV R2, R11 ;  /* 0x0000000b00027202 */ /* 0x000fe20000000f00 */
[----:B------:R-:W-:Y:S06]  /*171c0*/  @!P1 BRA `(.L_x_555) ;  /* 0x0000000000289947 */ /* 0x000fec0003800000 */
[----:B------:R-:W-:Y:S02]  /*171d0*/  ULDC UR7, c[0x0][0x64c] ;  /* 0x0001930000077ab9 */ /* 0x000fe40000000800 */
[----:B------:R-:W-:-:S05]  /*171e0*/  IADD3 R3, P1, R11, UR7, RZ ;  /* 0x000000070b037c10 */ /* 0x000fca000ff3e0ff */
[----:B------:R-:W-:-:S04]  /*171f0*/  IMAD.X R13, RZ, RZ, R13, P1 ;  /* 0x000000ffff0d7224 */ /* 0x000fc800008e060d */
[----:B------:R-:W-:-:S04]  /*17200*/  IMAD.WIDE.U32 R4, R13, UR8, RZ ;  /* 0x000000080d047c25 */ /* 0x000fc8000f8e00ff */
[----:B------:R-:W-:-:S04]  /*17210*/  IMAD.WIDE.U32 R4, P1, R3, UR9, R4 ;  /* 0x0000000903047c25 */ /* 0x000fc8000f820004 */
[----:B------:R-:W-:-:S04]  /*17220*/  IMAD.WIDE.U32 R2, R3, UR8, RZ ;  /* 0x0000000803027c25 */ /* 0x000fc8000f8e00ff */
[----:B------:R-:W-:Y:S01]  /*17230*/  IMAD.MOV.U32 R2, RZ, RZ, R5 ;  /* 0x000000ffff027224 */ /* 0x000fe200078e0005 */
[----:B------:R-:W-:Y:S01]  /*17240*/  IADD3 RZ, P3, R3, R4, RZ ;  /* 0x0000000403ff7210 */ /* 0x000fe20007f7e0ff */
[----:B------:R-:W-:-:S04]  /*17250*/  IMAD.X R3, RZ, RZ, RZ, P1 ;  /* 0x000000ffff037224 */ /* 0x000fc800008e06ff */
[----:B------:R-:W-:-:S08]  /*17260*/  IMAD.WIDE.U32.X R2, R13, UR9, R2, P3 ;  /* 0x000000090d027c25 */ /* 0x000fd000098e0402 */
.L_x_555:
[----:B------:R-:W-:Y:S01]  /*17270*/  ULDC UR7, c[0x0][0x648] ;  /* 0x0001920000077ab9 */ /* 0x000fe20000000800 */
[----:B------:R-:W-:Y:S01]  /*17280*/  LOP3.LUT R12, R12, UR6, RZ, 0xc0, !PT ;  /* 0x000000060c0c7c12 */ /* 0x000fe2000f8ec0ff */
[----:B------:R-:W-:Y:S01]  /*17290*/  UISETP.NE.AND UP0, UPT, UR45, URZ, UPT ;  /* 0x0000003f2d00728c */ /* 0x000fe2000bf05270 */
[----:B------:R-:W-:Y:S01]  /*172a0*/  SHF.R.U64 R3, R2, UR7, R3 ;  /* 0x0000000702037c19 */ /* 0x000fe20008001203 */
[----:B------:R-:W-:Y:S01]  /*172b0*/  ULDC UR7, c[0x0][0x638] ;  /* 0x00018e0000077ab9 */ /* 0x000fe20000000800 */
[----:B------:R-:W-:Y:S02]  /*172c0*/  LOP3.LUT R4, R10, UR4, RZ, 0xc0, !PT ;  /* 0x000000040a047c12 */ /* 0x000fe4000f8ec0ff */
[C---:B------:R-:W-:Y:S01]  /*172d0*/  IADD3 R2, -R3.reuse, RZ, RZ ;  /* 0x000000ff03027210 */ /* 0x040fe20007ffe1ff */
[----:B------:R-:W-:Y:S01]  /*172e0*/  IMAD R12, R3, UR5, R12 ;  /* 0x00000005030c7c24 */ /* 0x000fe2000f8e020c */
[----:B------:R-:W-:Y:S02]  /*172f0*/  PLOP3.LUT P1, PT, PT, PT, UP0, 0x40, 0x0 ;  /* 0x000000000000781c */ /* 0x000fe40003f2e808 */
[----:B------:R-:W-:Y:S01]  /*17300*/  PLOP3.LUT P3, PT, PT, PT, UP0, 0x40, 0x0 ;  /* 0x000000000000781c */ /* 0x000fe20003f6e808 */
[----:B------:R-:W-:Y:S01]  /*17310*/  IMAD R11, R2, UR7, R11 ;  /* 0x00000007020b7c24 */ /* 0x000fe2000f8e020b */
[----:B------:R-:W-:-:S02]  /*17320*/  ULDC UR7, c[0x0][0x610] ;  /* 0x0001840000077ab9 */ /* 0x000fc40000000800 */
[----:B------:R-:W-:Y:S01]  /*17330*/  IMAD R7, R12, UR7, R7 ;  /* 0x000000070c077c24 */ /* 0x000fe2000f8e0207 */
[----:B------:R-:W-:Y:S02]  /*17340*/  ULDC UR7, c[0x0][0x600] ;  /* 0x0001800000077ab9 */ /* 0x000fe40000000800 */
[----:B------:R-:W-:-:S05]  /*17350*/  IMAD R4, R11, UR7, R4 ;  /* 0x000000070b047c24 */ /* 0x000fca000f8e0204 */
[----:B------:R-:W-:Y:S02]  /*17360*/  SEL R2, R4, R7, P1 ;  /* 0x0000000704027207 */ /* 0x000fe40000800000 */
[----:B------:R-:W-:Y:S01]  /*17370*/  SEL R3, R7, R4, P3 ;  /* 0x0000000407037207 */ /* 0x000fe20001800000 */
[----:B------:R-:W-:-:S07]  /*17380*/  IMAD.MOV.U32 R4, RZ, RZ, 0x1 ;  /* 0x00000001ff047424 */ /* 0x000fce00078e00ff */
.L_x_553:
[----:B------:R-:W-:Y:S05]  /*17390*/  BSYNC B1 ;  /* 0x0000000000017941 */ /* 0x000fea0003800000 */
.L_x_552:
[----:B------:R-:W-:-:S13]  /*173a0*/  LOP3.LUT P1, RZ, R4, 0xff, RZ, 0xc0, !PT ;  /* 0x000000ff04ff7812 */ /* 0x000fda000782c0ff */
[----:B------:R-:W-:Y:S05]  /*173b0*/  @P1 BRA `(.L_x_556) ;  /* 0xfffffff4001c1947 */ /* 0x000fea000383ffff */
[----:B------:R-:W-:Y:S05]  /*173c0*/  BSYNC B0 ;  /* 0x0000000000007941 */ /* 0x000fea0003800000 */
.L_x_544:
[----:B------:R-:W-:-:S03]  /*173d0*/  UMOV UR7, 0xffffffff ;  /* 0xffffffff00077882 */ /* 0x000fc60000000000 */
[----:B------:R-:W-:Y:S05]  /*173e0*/  BRA.DIV UR7, `(.L_x_557) ;  /* 0x0000000607887947 */ /* 0x000fea000b800000 */
[----:B------:R-:W-:-:S13]  /*173f0*/  ELECT P6, URZ, PT ;  /* 0x00000000003f782f */ /* 0x000fda00038c0000 */
.L_x_574:
[----:B------:R-:W-:Y:S04]  /*17400*/  BSSY B0, `(.L_x_558) ;  /* 0x0000047000007945 */ /* 0x000fe80003800000 */
[----:B------:R-:W-:Y:S05]  /*17410*/  @!P6 BRA `(.L_x_559) ;  /* 0x000000040014e947 */ /* 0x000fea0003800000 */
[----:B------:R-:W-:-:S04]  /*17420*/  ULOP3.LUT UR7, UR40, 0x2, URZ, 0xfc, !UPT ;  /* 0x0000000228077892 */ /* 0x000fc8000f8efc3f */
[----:B------:R-:W-:-:S06]  /*17430*/  UISETP.NE.AND UP0, UPT, UR7, 0x3, UPT ;  /* 0x000000030700788c */ /* 0x000fcc000bf05270 */
[----:B------:R-:W-:-:S13]  /*17440*/  PLOP3.LUT P0, PT, PT, PT, UP0, 0x80, 0x0 ;  /* 0x000000000000781c */ /* 0x000fda0003f0f008 */
[----:B------:R-:W-:Y:S05]  /*17450*/  @!P0 BRA `(.L_x_560) ;  /* 0x0000000000048947 */ /* 0x000fea0003800000 */
[----:B------:R-:W-:Y:S01]  /*17460*/  BPT.TRAP 0x1 ;  /* 0x000000040000795c */ /* 0x000fe20000300000 */
.L_x_560:
[----:B------:R-:W0:Y:S01]  /*17470*/  S2R R3, SR_CgaCtaId ;  /* 0x0000000000037919 */ /* 0x000e220000008800 */
[----:B------:R-:W-:-:S04]  /*17480*/  MOV R2, 0x400 ;  /* 0x0000040000027802 */ /* 0x000fc80000000f00 */
[----:B0-----:R-:W-:Y:S02]  /*17490*/  LEA R3, R3, R2, 0x18 ;  /* 0x0000000203037211 */ /* 0x001fe400078ec0ff */
[----:B------:R-:W-:-:S03]  /*174a0*/  SHF.L.U32 R2, R0, 0x1f, RZ ;  /* 0x0000001f00027819 */ /* 0x000fc600000006ff */
[----:B------:R-:W-:-:S04]  /*174b0*/  VIADD R3, R3, 0x38 ;  /* 0x0000003803037836 */ /* 0x000fc80000000000 */
[----:B------:R-:W-:-:S04]  /*174c0*/  IMAD R5, R6, 0x8, R3 ;  /* 0x0000000806057824 */ /* 0x000fc800078e0203 */
[----:B------:R-:W0:Y:S02]  /*174d0*/  SYNCS.PHASECHK.TRANS64.TRYWAIT P0, [R5+URZ], R2 ;  /* 0x00000002050075a7 */ /* 0x000e24000800017f */
[----:B0-----:R-:W-:Y:S05]  /*174e0*/  @!P0 BRA `(.L_x_561) ;  /* 0x0000000400688947 */ /* 0x001fea0003800000 */
.L_x_575:
[----:B------:R-:W-:-:S05]  /*174f0*/  VIADD R6, R6, 0x1 ;  /* 0x0000000106067836 */ /* 0x000fca0000000000 */
[----:B------:R-:W-:-:S04]  /*17500*/  ISETP.NE.AND P0, PT, R6, 0x7, PT ;  /* 0x000000070600780c */ /* 0x000fc80003f05270 */
[----:B0-----:R-:W-:Y:S02]  /*17510*/  SEL R5, RZ, 0x1, P0 ;  /* 0x00000001ff057807 */ /* 0x001fe40000000000 */
[----:B------:R-:W-:Y:S02]  /*17520*/  SEL R6, R6, RZ, P0 ;  /* 0x000000ff06067207 */ /* 0x000fe40000000000 */
[----:B------:R-:W-:Y:S02]  /*17530*/  LOP3.LUT R5, R0, R5, RZ, 0x3c, !PT ;  /* 0x0000000500057212 */ /* 0x000fe400078e3cff */
[----:B------:R-:W-:Y:S02]  /*17540*/  LEA R7, R6, R3, 0x3 ;  /* 0x0000000306077211 */ /* 0x000fe400078e18ff */
[----:B------:R-:W-:-:S04]  /*17550*/  SHF.L.U32 R0, R5, 0x1f, RZ ;  /* 0x0000001f05007819 */ /* 0x000fc800000006ff */
[----:B------:R-:W0:Y:S02]  /*17560*/  SYNCS.PHASECHK.TRANS64.TRYWAIT P0, [R7+URZ], R0 ;  /* 0x00000000070075a7 */ /* 0x000e24000800017f */
[----:B0-----:R-:W-:Y:S05]  /*17570*/  @!P0 BRA `(.L_x_562) ;  /* 0x0000000400588947 */ /* 0x001fea0003800000 */
.L_x_576:
[----:B0-----:R-:W-:-:S05]  /*17580*/  VIADD R0, R6, 0x1 ;  /* 0x0000000106007836 */ /* 0x001fca0000000000 */
[----:B------:R-:W-:-:S04]  /*17590*/  ISETP.NE.AND P0, PT, R0, 0x7, PT ;  /* 0x000000070000780c */ /* 0x000fc80003f05270 */
[----:B------:R-:W-:Y:S02]  /*175a0*/  SEL R2, RZ, 0x1, P0 ;  /* 0x00000001ff027807 */ /* 0x000fe40000000000 */
[----:B------:R-:W-:Y:S02]  /*175b0*/  SEL R4, R0, RZ, P0 ;  /* 0x000000ff00047207 */ /* 0x000fe40000000000 */
[----:B------:R-:W-:-:S03]  /*175c0*/  LOP3.LUT R5, R5, R2, RZ, 0x3c, !PT ;  /* 0x0000000205057212 */ /* 0x000fc600078e3cff */
[----:B------:R-:W-:Y:S01]  /*175d0*/  IMAD R7, R4, 0x8, R3 ;  /* 0x0000000804077824 */ /* 0x000fe200078e0203 */
[----:B------:R-:W-:-:S04]  /*175e0*/  SHF.L.U32 R0, R5, 0x1f, RZ ;  /* 0x0000001f05007819 */ /* 0x000fc800000006ff */
[----:B------:R-:W0:Y:S02]  /*175f0*/  SYNCS.PHASECHK.TRANS64.TRYWAIT P0, [R7+URZ], R0 ;  /* 0x00000000070075a7 */ /* 0x000e24000800017f */
[----:B0-----:R-:W-:Y:S05]  /*17600*/  @!P0 BRA `(.L_x_563) ;  /* 0x0000000400488947 */ /* 0x001fea0003800000 */
.L_x_577:
        /* <DEDUP_REMOVED lines=9> */
.L_x_578:
[----:B0-----:R-:W-:-:S04]  /*176a0*/  IADD3 R0, R4, 0x1, RZ ;  /* 0x0000000104007810 */ /* 0x001fc80007ffe0ff */
        /* <DEDUP_REMOVED lines=8> */
.L_x_579:
        /* <DEDUP_REMOVED lines=9> */
.L_x_580:
[----:B0-----:R-:W-:-:S05]  /*177c0*/  VIADD R0, R4, 0x1 ;  /* 0x0000000104007836 */ /* 0x001fca0000000000 */
[----:B------:R-:W-:-:S04]  /*177d0*/  ISETP.NE.AND P0, PT, R0, 0x7, PT ;  /* 0x000000070000780c */ /* 0x000fc80003f05270 */
[----:B------:R-:W-:Y:S02]  /*177e0*/  SEL R2, RZ, 0x1, P0 ;  /* 0x00000001ff027807 */ /* 0x000fe40000000000 */
[----:B------:R-:W-:Y:S02]  /*177f0*/  SEL R0, R0, RZ, P0 ;  /* 0x000000ff00007207 */ /* 0x000fe40000000000 */
[----:B------:R-:W-:Y:S02]  /*17800*/  LOP3.LUT R2, R5, R2, RZ, 0x3c, !PT ;  /* 0x0000000205027212 */ /* 0x000fe400078e3cff */
[----:B------:R-:W-:Y:S02]  /*17810*/  LEA R3, R0, R3, 0x3 ;  /* 0x0000000300037211 */ /* 0x000fe400078e18ff */
[----:B------:R-:W-:-:S07]  /*17820*/  SHF.L.U32 R0, R2, 0x1f, RZ ;  /* 0x0000001f02007819 */ /* 0x000fce00000006ff */
.L_x_567:
[----:B0-----:R0:W1:Y:S02]  /*17830*/  SYNCS.PHASECHK.TRANS64.TRYWAIT P0, [R3+URZ], R0 ;  /* 0x00000000030075a7 */ /* 0x001064000800017f */
[----:B-1----:R-:W-:Y:S05]  /*17840*/  @!P0 NANOSLEEP.SYNCS 0x989680 ;  /* 0x009896800000895d */ /* 0x002fea0003900000 */
[----:B------:R-:W1:Y:S02]  /*17850*/  @!P0 SYNCS.PHASECHK.TRANS64 P0, [R3+URZ], R0 ;  /* 0x00000000030085a7 */ /* 0x000e64000800007f */
[----:B-1----:R-:W-:Y:S05]  /*17860*/  @!P0 BRA `(.L_x_567) ;  /* 0xfffffffc00f08947 */ /* 0x002fea000383ffff */
.L_x_559:
[----:B------:R-:W-:Y:S05]  /*17870*/  BSYNC B0 ;  /* 0x0000000000007941 */ /* 0x000fea0003800000 */
.L_x_558:
[----:B------:R-:W-:Y:S05]  /*17880*/  EXIT ;  /* 0x000000000000794d */ /* 0x000fea0003800000 */
.L_x_17:
[----:B-1----:R1:W4:Y:S02]  /*17890*/  SYNCS.PHASECHK.TRANS64.TRYWAIT P1, [R3+URZ], R0 ;  /* 0x00000000030075a7 */ /* 0x002324000802017f */
[----:B----4-:R-:W-:Y:S05]  /*178a0*/  @!P1 NANOSLEEP.SYNCS 0x989680 ;  /* 0x009896800000995d */ /* 0x010fea0003900000 */
[----:B------:R-:W4:Y:S02]  /*178b0*/  @!P1 SYNCS.PHASECHK.TRANS64 P1, [R3+URZ], R0 ;  /* 0x00000000030095a7 */ /* 0x000f24000802007f */
[----:B----4-:R-:W-:Y:S05]  /*178c0*/  @!P1 BRA `(.L_x_17) ;  /* 0xfffffffc00f09947 */ /* 0x010fea000383ffff */
[----:B------:R-:W-:Y:S05]  /*178d0*/  BRA `(.L_x_16) ;  /* 0xfffffe9800e87947 */ /* 0x000fea000383ffff */
.L_x_22:
[----:B-1----:R-:W-:-:S04]  /*178e0*/  IMAD.U32 R5, RZ, RZ, UR4 ;  /* 0x00000004ff057e24 */ /* 0x002fc8000f8e00ff */
[----:B------:R1:W2:Y:S03]  /*178f0*/  SYNCS.PHASECHK.TRANS64.TRYWAIT P1, [R5+URZ], R4 ;  /* 0x00000004050075a7 */ /* 0x0002a6000802017f */
[----:B--2---:R-:W-:Y:S05]  /*17900*/  @!P1 NANOSLEEP.SYNCS 0x989680 ;  /* 0x009896800000995d */ /* 0x004fea0003900000 */
[----:B------:R-:W2:Y:S02]  /*17910*/  @!P1 SYNCS.PHASECHK.TRANS64 P1, [R5+URZ], R4 ;  /* 0x00000004050095a7 */ /* 0x000ea4000802007f */
[----:B--2---:R-:W-:Y:S05]  /*17920*/  @!P1 BRA `(.L_x_22) ;  /* 0xfffffffc00ec9947 */ /* 0x004fea000383ffff */
[----:B------:R-:W-:Y:S05]  /*17930*/  BRA `(.L_x_21) ;  /* 0xfffffeb000487947 */ /* 0x000fea000383ffff */
.L_x_545:
[----:B------:R-:W-:Y:S01]  /*17940*/  BSSY B1, `(.L_x_568) ;  /* 0x0000006000017945 */ /* 0x000fe20003800000 */
[----:B------:R-:W-:-:S07]  /*17950*/  IMAD.MOV.U32 R15, RZ, RZ, -0x1 ;  /* 0xffffffffff0f7424 */ /* 0x000fce00078e00ff */
[----:B------:R-:W-:Y:S05]  /*17960*/  WARPSYNC.COLLECTIVE R15, `(.L_x_569) ;  /* 0x000000000f0c7348 */ /* 0x000fea0003c00000 */
[----:B------:R-:W-:Y:S02]  /*17970*/  ELECT P6, UR62, PT ;  /* 0x00000000003e782f */ /* 0x000fe400038c0000 */
[----:B------:R-:W-:Y:S01]  /*17980*/  MOV R14, UR62 ;  /* 0x0000003e000e7c02 */ /* 0x000fe20008000f00 */
[----:B------:R-:W-:Y:S10]  /*17990*/  ENDCOLLECTIVE ;  /* 0x000000000000791b */ /* 0x000ff40003800000 */
.L_x_569:
[----:B------:R-:W-:Y:S05]  /*179a0*/  BSYNC B1 ;  /* 0x0000000000017941 */ /* 0x000fea0003800000 */
.L_x_568:
[----:B------:R-:W-:Y:S05]  /*179b0*/  BRA `(.L_x_570) ;  /* 0xffffffec00a87947 */ /* 0x000fea000383ffff */
.L_x_548:
[----:B0-----:R0:W1:Y:S02]  /*179c0*/  SYNCS.PHASECHK.TRANS64.TRYWAIT P1, [R10+URZ+0x38], R5 ;  /* 0x000038050a0075a7 */ /* 0x001064000802017f */
[----:B-1----:R-:W-:Y:S05]  /*179d0*/  @!P1 NANOSLEEP.SYNCS 0x989680 ;  /* 0x009896800000995d */ /* 0x002fea0003900000 */
[----:B------:R-:W1:Y:S02]  /*179e0*/  @!P1 SYNCS.PHASECHK.TRANS64 P1, [R10+URZ+0x38], R5 ;  /* 0x000038050a0095a7 */ /* 0x000e64000802007f */
[----:B-1----:R-:W-:Y:S05]  /*179f0*/  @!P1 BRA `(.L_x_548) ;  /* 0xfffffffc00f09947 */ /* 0x002fea000383ffff */
[----:B------:R-:W-:Y:S05]  /*17a00*/  BRA `(.L_x_571) ;  /* 0xffffffec00dc7947 */ /* 0x000fea000383ffff */
.L_x_557:
[----:B------:R-:W-:Y:S01]  /*17a10*/  BSSY B0, `(.L_x_572) ;  /* 0x0000006000007945 */ /* 0x000fe20003800000 */
[----:B------:R-:W-:-:S07]  /*17a20*/  IMAD.MOV.U32 R15, RZ, RZ, -0x1 ;  /* 0xffffffffff0f7424 */ /* 0x000fce00078e00ff */
[----:B------:R-:W-:Y:S05]  /*17a30*/  WARPSYNC.COLLECTIVE R15, `(.L_x_573) ;  /* 0x000000000f0c7348 */ /* 0x000fea0003c00000 */
[----:B------:R-:W-:Y:S02]  /*17a40*/  ELECT P6, UR62, PT ;  /* 0x00000000003e782f */ /* 0x000fe400038c0000 */
[----:B------:R-:W-:Y:S01]  /*17a50*/  MOV R14, UR62 ;  /* 0x0000003e000e7c02 */ /* 0x000fe20008000f00 */
[----:B------:R-:W-:Y:S10]  /*17a60*/  ENDCOLLECTIVE ;  /* 0x000000000000791b */ /* 0x000ff40003800000 */
.L_x_573:
[----:B------:R-:W-:Y:S05]  /*17a70*/  BSYNC B0 ;  /* 0x0000000000007941 */ /* 0x000fea0003800000 */
.L_x_572:
[----:B------:R-:W-:Y:S05]  /*17a80*/  BRA `(.L_x_574) ;  /* 0xfffffff8005c7947 */ /* 0x000fea000383ffff */
.L_x_561:
[----:B0-----:R0:W1:Y:S02]  /*17a90*/  SYNCS.PHASECHK.TRANS64.TRYWAIT P0, [R5+URZ], R2 ;  /* 0x00000002050075a7 */ /* 0x001064000800017f */
[----:B-1----:R-:W-:Y:S05]  /*17aa0*/  @!P0 NANOSLEEP.SYNCS 0x989680 ;  /* 0x009896800000895d */ /* 0x002fea0003900000 */
[----:B------:R-:W1:Y:S02]  /*17ab0*/  @!P0 SYNCS.PHASECHK.TRANS64 P0, [R5+URZ], R2 ;  /* 0x00000002050085a7 */ /* 0x000e64000800007f */
[----:B-1----:R-:W-:Y:S05]  /*17ac0*/  @!P0 BRA `(.L_x_561) ;  /* 0xfffffffc00f08947 */ /* 0x002fea000383ffff */
[----:B------:R-:W-:Y:S05]  /*17ad0*/  BRA `(.L_x_575) ;  /* 0xfffffff800847947 */ /* 0x000fea000383ffff */
.L_x_562:
[----:B0-----:R0:W1:Y:S02]  /*17ae0*/  SYNCS.PHASECHK.TRANS64.TRYWAIT P0, [R7+URZ], R0 ;  /* 0x00000000070075a7 */ /* 0x001064000800017f */
[----:B-1----:R-:W-:Y:S05]  /*17af0*/  @!P0 NANOSLEEP.SYNCS 0x989680 ;  /* 0x009896800000895d */ /* 0x002fea0003900000 */
[----:B------:R-:W1:Y:S02]  /*17b00*/  @!P0 SYNCS.PHASECHK.TRANS64 P0, [R7+URZ], R0 ;  /* 0x00000000070085a7 */ /* 0x000e64000800007f */
[----:B-1----:R-:W-:Y:S05]  /*17b10*/  @!P0 BRA `(.L_x_562) ;  /* 0xfffffffc00f08947 */ /* 0x002fea000383ffff */
[----:B------:R-:W-:Y:S05]  /*17b20*/  BRA `(.L_x_576) ;  /* 0xfffffff800947947 */ /* 0x000fea000383ffff */
.L_x_563:
[----:B0-----:R0:W1:Y:S02]  /*17b30*/  SYNCS.PHASECHK.TRANS64.TRYWAIT P0, [R7+URZ], R0 ;  /* 0x00000000070075a7 */ /* 0x001064000800017f */
[----:B-1----:R-:W-:Y:S05]  /*17b40*/  @!P0 NANOSLEEP.SYNCS 0x989680 ;  /* 0x009896800000895d */ /* 0x002fea0003900000 */
[----:B------:R-:W1:Y:S02]  /*17b50*/  @!P0 SYNCS.PHASECHK.TRANS64 P0, [R7+URZ], R0 ;  /* 0x00000000070085a7 */ /* 0x000e64000800007f */
[----:B-1----:R-:W-:Y:S05]  /*17b60*/  @!P0 BRA `(.L_x_563) ;  /* 0xfffffffc00f08947 */ /* 0x002fea000383ffff */
[----:B------:R-:W-:Y:S05]  /*17b70*/  BRA `(.L_x_577) ;  /* 0xfffffff800a47947 */ /* 0x000fea000383ffff */
.L_x_564:
[----:B0-----:R0:W1:Y:S02]  /*17b80*/  SYNCS.PHASECHK.TRANS64.TRYWAIT P0, [R7+URZ], R0 ;  /* 0x00000000070075a7 */ /* 0x001064000800017f */
[----:B-1----:R-:W-:Y:S05]  /*17b90*/  @!P0 NANOSLEEP.SYNCS 0x989680 ;  /* 0x009896800000895d */ /* 0x002fea0003900000 */
[----:B------:R-:W1:Y:S02]  /*17ba0*/  @!P0 SYNCS.PHASECHK.TRANS64 P0, [R7+URZ], R0 ;  /* 0x00000000070085a7 */ /* 0x000e64000800007f */
[----:B-1----:R-:W-:Y:S05]  /*17bb0*/  @!P0 BRA `(.L_x_564) ;  /* 0xfffffffc00f08947 */ /* 0x002fea000383ffff */
[----:B------:R-:W-:Y:S05]  /*17bc0*/  BRA `(.L_x_578) ;  /* 0xfffffff800b47947 */ /* 0x000fea000383ffff */
.L_x_565:
[----:B0-----:R0:W1:Y:S02]  /*17bd0*/  SYNCS.PHASECHK.TRANS64.TRYWAIT P0, [R7+URZ], R0 ;  /* 0x00000000070075a7 */ /* 0x001064000800017f */
[----:B-1----:R-:W-:Y:S05]  /*17be0*/  @!P0 NANOSLEEP.SYNCS 0x989680 ;  /* 0x009896800000895d */ /* 0x002fea0003900000 */
[----:B------:R-:W1:Y:S02]  /*17bf0*/  @!P0 SYNCS.PHASECHK.TRANS64 P0, [R7+URZ], R0 ;  /* 0x00000000070085a7 */ /* 0x000e64000800007f */
[----:B-1----:R-:W-:Y:S05]  /*17c00*/  @!P0 BRA `(.L_x_565) ;  /* 0xfffffffc00f08947 */ /* 0x002fea000383ffff */
[----:B------:R-:W-:Y:S05]  /*17c10*/  BRA `(.L_x_579) ;  /* 0xfffffff800c47947 */ /* 0x000fea000383ffff */
.L_x_566:
[----:B0-----:R0:W1:Y:S02]  /*17c20*/  SYNCS.PHASECHK.TRANS64.TRYWAIT P0, [R7+URZ], R0 ;  /* 0x00000000070075a7 */ /* 0x001064000800017f */
[----:B-1----:R-:W-:Y:S05]  /*17c30*/  @!P0 NANOSLEEP.SYNCS 0x989680 ;  /* 0x009896800000895d */ /* 0x002fea0003900000 */
[----:B------:R-:W1:Y:S02]  /*17c40*/  @!P0 SYNCS.PHASECHK.TRANS64 P0, [R7+URZ], R0 ;  /* 0x00000000070085a7 */ /* 0x000e64000800007f */
[----:B-1----:R-:W-:Y:S05]  /*17c50*/  @!P0 BRA `(.L_x_566) ;  /* 0xfffffffc00f08947 */ /* 0x002fea000383ffff */
[----:B------:R-:W-:Y:S05]  /*17c60*/  BRA `(.L_x_580) ;  /* 0xfffffff800d47947 */ /* 0x000fea000383ffff */
.L_x_581:
[----:B------:R-:W-:-:S00]  /*17c70*/  BRA `(.L_x_581) ;  /* 0xfffffffc00fc7947 */ /* 0x000fc0000383ffff */
[----:B------:R-:W-:-:S00]  /*17c80*/  NOP ;  /* 0x0000000000007918 */ /* 0x000fc00000000000 */
[----:B------:R-:W-:-:S00]  /*17c90*/  NOP ;  /* 0x0000000000007918 */ /* 0x000fc00000000000 */
[----:B------:R-:W-:-:S00]  /*17ca0*/  NOP ;  /* 0x0000000000007918 */ /* 0x000fc00000000000 */
[----:B------:R-:W-:-:S00]  /*17cb0*/  NOP ;  /* 0x0000000000007918 */ /* 0x000fc00000000000 */
[----:B------:R-:W-:-:S00]  /*17cc0*/  NOP ;  /* 0x0000000000007918 */ /* 0x000fc00000000000 */
[----:B------:R-:W-:-:S00]  /*17cd0*/  NOP ;  /* 0x0000000000007918 */ /* 0x000fc00000000000 */
[----:B------:R-:W-:-:S00]  /*17ce0*/  NOP ;  /* 0x0000000000007918 */ /* 0x000fc00000000000 */
[----:B------:R-:W-:-:S00]  /*17cf0*/  NOP ;  /* 0x0000000000007918 */ /* 0x000fc00000000000 */
.L_x_582:


//--------------------- .nv.global.init           --------------------------
	.section	.nv.global.init,"aw",@progbits
.nv.global.init:
	.type		$str$22,@object
	.size		$str$22,($str$23 - $str$22)
$str$22:
        /*0000*/ 	.byte	0x6b, 0x5f, 0x74, 0x69, 0x6c, 0x65, 0x5f, 0x63, 0x6f, 0x75, 0x6e, 0x74, 0x20, 0x3e, 0x3d, 0x20
        /*0010*/ 	.byte	0x31, 0x00
	.type		$str$23,@object
	.size		$str$23,(__unnamed_1 - $str$23)
$str$23:
        /*0012*/ 	.byte	0x2f, 0x74, 0x6d, 0x70, 0x2f, 0x63, 0x75, 0x74, 0x6c, 0x61, 0x73, 0x73, 0x5f, 0x73, 0x77, 0x65
        /*0022*/ 	.byte	0x65, 0x70, 0x5f, 0x73, 0x72, 0x63, 0x2f, 0x69, 0x6e, 0x63, 0x6c, 0x75, 0x64, 0x65, 0x2f, 0x63
        /*0032*/ 	.byte	0x75, 0x74, 0x6c, 0x61, 0x73, 0x73, 0x2f, 0x67, 0x65, 0x6d, 0x6d, 0x2f, 0x63, 0x6f, 0x6c, 0x6c
        /*0042*/ 	.byte	0x65, 0x63, 0x74, 0x69, 0x76, 0x65, 0x2f, 0x73, 0x6d, 0x39, 0x30, 0x5f, 0x6d, 0x6d, 0x61, 0x5f
        /*0052*/ 	.byte	0x74, 0x6d, 0x61, 0x5f, 0x67, 0x6d, 0x6d, 0x61, 0x5f, 0x73, 0x73, 0x5f, 0x77, 0x61, 0x72, 0x70
        /*0062*/ 	.byte	0x73, 0x70, 0x65, 0x63, 0x69, 0x61, 0x6c, 0x69, 0x7a, 0x65, 0x64, 0x2e, 0x68, 0x70, 0x70, 0x00
	.type		__unnamed_1,@object
	.size		__unnamed_1,(.L_0 - __unnamed_1)
__unnamed_1:
        /* <DEDUP_REMOVED lines=180> */
        /*0bb2*/ 	.byte	0x74, 0x65, 0x3a, 0x3a, 0x69, 0x64, 0x65, 0x6e, 0x74, 0x69, 0x74, 0x79, 0x5d, 0x00
.L_0:


//--------------------- .nv.shared._ZN7cutlass13device_kernelINS_4gemm6kernel13GemmUniversalIN4cute5tupleIJiiiiEEENS1_10collective13CollectiveMmaINS1_34MainloopSm90TmaGmmaWarpSpecializedILi7ENS5_IJNS4_1CILi1EEESB_SB_EEENS1_35KernelTmaWarpSpecializedCooperativeEEENS5_IJNSA_ILi256EEESF_NSA_ILi32EEEEEENS_6half_tENS5_IJlSB_lEEESI_SJ_NS4_8TiledMMAINS4_8MMA_AtomIJNS4_4SM904GMMA26MMA_64x256x16_F32F16F16_SSILNSN_5MajorE0ELSP_0ELNSN_7ScaleInE1ELSQ_1EEEEEENS4_6LayoutINS5_IJNSA_ILi2EEESB_SB_EEENS5_IJSB_NSA_ILi0EEESW_EEEEENS5_IJNS4_10UnderscoreESZ_SZ_EEEEENS4_13SM90_TMA_LOADENS4_14ComposedLayoutINS4_7SwizzleILi2ELi4ELi3EEENS4_18smem_ptr_flag_bitsILi16EEENST_INS5_IJNSA_ILi8EEESG_EEENS5_IJSG_SB_EEEEEEEvNS4_8identityES12_S1C_vS1D_EENS_8epilogue10collective6detail29Sm90TmaWarpSpecializedAdapterINS1G_15DefaultEpilogueISI_SJ_SJ_NS1F_6thread17LinearCombinationISI_Li1EffLNS1K_9ScaleType4KindE0ELNS_15FloatRoundStyleE2ESI_EENS1_15EpilogueDefaultEEEEEvvEEEEvNT_6ParamsE --------------------------
	.section	.nv.shared._ZN7cutlass13device_kernelINS_4gemm6kernel13GemmUniversalIN4cute5tupleIJiiiiEEENS1_10collective13CollectiveMmaINS1_34MainloopSm90TmaGmmaWarpSpecializedILi7ENS5_IJNS4_1CILi1EEESB_SB_EEENS1_35KernelTmaWarpSpecializedCooperativeEEENS5_IJNSA_ILi256EEESF_NSA_ILi32EEEEEENS_6half_tENS5_IJlSB_lEEESI_SJ_NS4_8TiledMMAINS4_8MMA_AtomIJNS4_4SM904GMMA26MMA_64x256x16_F32F16F16_SSILNSN_5MajorE0ELSP_0ELNSN_7ScaleInE1ELSQ_1EEEEEENS4_6LayoutINS5_IJNSA_ILi2EEESB_SB_EEENS5_IJSB_NSA_ILi0EEESW_EEEEENS5_IJNS4_10UnderscoreESZ_SZ_EEEEENS4_13SM90_TMA_LOADENS4_14ComposedLayoutINS4_7SwizzleILi2ELi4ELi3EEENS4_18smem_ptr_flag_bitsILi16EEENST_INS5_IJNSA_ILi8EEESG_EEENS5_IJSG_SB_EEEEEEEvNS4_8identityES12_S1C_vS1D_EENS_8epilogue10collective6detail29Sm90TmaWarpSpecializedAdapterINS1G_15DefaultEpilogueISI_SJ_SJ_NS1F_6thread17LinearCombinationISI_Li1EffLNS1K_9ScaleType4KindE0ELNS_15FloatRoundStyleE2ESI_EENS1_15EpilogueDefaultEEEEEvvEEEEvNT_6ParamsE,"aw",@nobits
	.sectionflags	@""
	.align	16
	.zero		1024


//--------------------- .nv.shared.reserved.0     --------------------------
	.section	.nv.shared.reserved.0,"aw",@nobits
	.weak		__nv_reservedSMEM_offset_0_alias
	.size		__nv_reservedSMEM_offset_0_alias, 0, 0
	.other		__nv_reservedSMEM_offset_0_alias,@"STO_CUDA_RESERVED_SHARED STV_DEFAULT"
__nv_reservedSMEM_offset_0_alias:
	.zero		0


//--------------------- .nv.global                --------------------------
	.section	.nv.global,"aw",@nobits
.nv.global:
	.type		_ZN40_INTERNAL_e6bdaf04_4_k_cu_52fb0507_259394cute1_E,@object
	.size		_ZN40_INTERNAL_e6bdaf04_4_k_cu_52fb0507_259394cute1_E,(_ZN40_INTERNAL_e6bdaf04_4_k_cu_52fb0507_259394cuda3std3__45__cpo6cbeginE - _ZN40_INTERNAL_e6bdaf04_4_k_cu_52fb0507_259394cute1_E)
_ZN40_INTERNAL_e6bdaf04_4_k_cu_52fb0507_259394cute1_E:
	.zero		1
	.type		_ZN40_INTERNAL_e6bdaf04_4_k_cu_52fb0507_259394cuda3std3__45__cpo6cbeginE,@object
	.size		_ZN40_INTERNAL_e6bdaf04_4_k_cu_52fb0507_259394cuda3std3__45__cpo6cbeginE,(_ZN40_INTERNAL_e6bdaf04_4_k_cu_52fb0507_259394cuda3std3__48in_placeE - _ZN40_INTERNAL_e6bdaf04_4_k_cu_52fb0507_259394cuda3std3__45__cpo6cbeginE)
_ZN40_INTERNAL_e6bdaf04_4_k_cu_52fb0507_259394cuda3std3__45__cpo6cbeginE:
	.zero		1
	.type		_ZN40_INTERNAL_e6bdaf04_4_k_cu_52fb0507_259394cuda3std3__48in_placeE,@object
	.size		_ZN40_INTERNAL_e6bdaf04_4_k_cu_52fb0507_259394cuda3std3__48in_placeE,(_ZN40_INTERNAL_e6bdaf04_4_k_cu_52fb0507_259394cuda3std6ranges3__45__cpo9iter_moveE - _ZN40_INTERNAL_e6bdaf04_4_k_cu_52fb0507_259394cuda3std3__48in_placeE)
_ZN40_INTERNAL_e6bdaf04_4_k_cu_52fb0507_259394cuda3std3__48in_placeE:
	.zero		1
	.type		_ZN40_INTERNAL_e6bdaf04_4_k_cu_52fb0507_259394cuda3std6ranges3__45__cpo9iter_moveE,@object
	.size		_ZN40_INTERNAL_e6bdaf04_4_k_cu_52fb0507_259394cuda3std6ranges3__45__cpo9iter_moveE,(_ZN40_INTERNAL_e6bdaf04_4_k_cu_52fb0507_259394cuda3std3__45__cpo5beginE - _ZN40_INTERNAL_e6bdaf04_4_k_cu_52fb0507_259394cuda3std6ranges3__45__cpo9iter_moveE)
_ZN40_INTERNAL_e6bdaf04_4_k_cu_52fb0507_259394cuda3std6ranges3__45__cpo9iter_moveE:
	.zero		1
	.type		_ZN40_INTERNAL_e6bdaf04_4_k_cu_52fb0507_259394cuda3std3__45__cpo5beginE,@object
	.size		_ZN40_INTERNAL_e6bdaf04_4_k_cu_52fb0507_259394cuda3std3__45__cpo5beginE,(_ZN40_INTERNAL_e6bdaf04_4_k_cu_52fb0507_259394cuda3std3__442_GLOBAL__N__e6bdaf04_4_k_cu_52fb0507_259396ignoreE - _ZN40_INTERNAL_e6bdaf04_4_k_cu_52fb0507_259394cuda3std3__45__cpo5beginE)
_ZN40_INTERNAL_e6bdaf04_4_k_cu_52fb0507_259394cuda3std3__45__cpo5beginE:
	.zero		1
	.type		_ZN40_INTERNAL_e6bdaf04_4_k_cu_52fb0507_259394cuda3std3__442_GLOBAL__N__e6bdaf04_4_k_cu_52fb0507_259396ignoreE,@object
	.size		_ZN40_INTERNAL_e6bdaf04_4_k_cu_52fb0507_259394cuda3std3__442_GLOBAL__N__e6bdaf04_4_k_cu_52fb0507_259396ignoreE,(_ZN40_INTERNAL_e6bdaf04_4_k_cu_52fb0507_259394cute7productE - _ZN40_INTERNAL_e6bdaf04_4_k_cu_52fb0507_259394cuda3std3__442_GLOBAL__N__e6bdaf04_4_k_cu_52fb0507_259396ignoreE)
_ZN40_INTERNAL_e6bdaf04_4_k_cu_52fb0507_259394cuda3std3__442_GLOBAL__N__e6bdaf04_4_k_cu_52fb0507_259396ignoreE:
	.zero		1
	.type		_ZN40_INTERNAL_e6bdaf04_4_k_cu_52fb0507_259394cute7productE,@object
	.size		_ZN40_INTERNAL_e6bdaf04_4_k_cu_52fb0507_259394cute7productE,(_ZN40_INTERNAL_e6bdaf04_4_k_cu_52fb0507_259394cuda3std3__45__cpo3endE - _ZN40_INTERNAL_e6bdaf04_4_k_cu_52fb0507_259394cute7productE)
_ZN40_INTERNAL_e6bdaf04_4_k_cu_52fb0507_259394cute7productE:
	.zero		1
	.type		_ZN40_INTERNAL_e6bdaf04_4_k_cu_52fb0507_259394cuda3std3__45__cpo3endE,@object
	.size		_ZN40_INTERNAL_e6bdaf04_4_k_cu_52fb0507_259394cuda3std3__45__cpo3endE,(_ZN40_INTERNAL_e6bdaf04_4_k_cu_52fb0507_259394cuda3std3__419piecewise_constructE - _ZN40_INTERNAL_e6bdaf04_4_k_cu_52fb0507_259394cuda3std3__45__cpo3endE)
_ZN40_INTERNAL_e6bdaf04_4_k_cu_52fb0507_259394cuda3std3__45__cpo3endE:
	.zero		1
	.type		_ZN40_INTERNAL_e6bdaf04_4_k_cu_52fb0507_259394cuda3std3__419piecewise_constructE,@object
	.size		_ZN40_INTERNAL_e6bdaf04_4_k_cu_52fb0507_259394cuda3std3__419piecewise_constructE,(_ZN40_INTERNAL_e6bdaf04_4_k_cu_52fb0507_259394cuda3std3__45__cpo4cendE - _ZN40_INTERNAL_e6bdaf04_4_k_cu_52fb0507_259394cuda3std3__419piecewise_constructE)
_ZN40_INTERNAL_e6bdaf04_4_k_cu_52fb0507_259394cuda3std3__419piecewise_constructE:
	.zero		1
	.type		_ZN40_INTERNAL_e6bdaf04_4_k_cu_52fb0507_259394cuda3std3__45__cpo4cendE,@object
	.size		_ZN40_INTERNAL_e6bdaf04_4_k_cu_52fb0507_259394cuda3std3__45__cpo4cendE,(_ZN40_INTERNAL_e6bdaf04_4_k_cu_52fb0507_259394cuda3std6ranges3__45__cpo4swapE - _ZN40_INTERNAL_e6bdaf04_4_k_cu_52fb0507_259394cuda3std3__45__cpo4cendE)
_ZN40_INTERNAL_e6bdaf04_4_k_cu_52fb0507_259394cuda3std3__45__cpo4cendE:
	.zero		1
	.type		_ZN40_INTERNAL_e6bdaf04_4_k_cu_52fb0507_259394cuda3std6ranges3__45__cpo4swapE,@object
	.size		_ZN40_INTERNAL_e6bdaf04_4_k_cu_52fb0507_259394cuda3std6ranges3__45__cpo4swapE,(.L_8 - _ZN40_INTERNAL_e6bdaf04_4_k_cu_52fb0507_259394cuda3std6ranges3__45__cpo4swapE)
_ZN40_INTERNAL_e6bdaf04_4_k_cu_52fb0507_259394cuda3std6ranges3__45__cpo4swapE:
	.zero		1
.L_8:


//--------------------- .nv.constant0._ZN7cutlass13device_kernelINS_4gemm6kernel13GemmUniversalIN4cute5tupleIJiiiiEEENS1_10collective13CollectiveMmaINS1_34MainloopSm90TmaGmmaWarpSpecializedILi7ENS5_IJNS4_1CILi1EEESB_SB_EEENS1_35KernelTmaWarpSpecializedCooperativeEEENS5_IJNSA_ILi256EEESF_NSA_ILi32EEEEEENS_6half_tENS5_IJlSB_lEEESI_SJ_NS4_8TiledMMAINS4_8MMA_AtomIJNS4_4SM904GMMA26MMA_64x256x16_F32F16F16_SSILNSN_5MajorE0ELSP_0ELNSN_7ScaleInE1ELSQ_1EEEEEENS4_6LayoutINS5_IJNSA_ILi2EEESB_SB_EEENS5_IJSB_NSA_ILi0EEESW_EEEEENS5_IJNS4_10UnderscoreESZ_SZ_EEEEENS4_13SM90_TMA_LOADENS4_14ComposedLayoutINS4_7SwizzleILi2ELi4ELi3EEENS4_18smem_ptr_flag_bitsILi16EEENST_INS5_IJNSA_ILi8EEESG_EEENS5_IJSG_SB_EEEEEEEvNS4_8identityES12_S1C_vS1D_EENS_8epilogue10collective6detail29Sm90TmaWarpSpecializedAdapterINS1G_15DefaultEpilogueISI_SJ_SJ_NS1F_6thread17LinearCombinationISI_Li1EffLNS1K_9ScaleType4KindE0ELNS_15FloatRoundStyleE2ESI_EENS1_15EpilogueDefaultEEEEEvvEEEEvNT_6ParamsE --------------------------
	.section	.nv.constant0._ZN7cutlass13device_kernelINS_4gemm6kernel13GemmUniversalIN4cute5tupleIJiiiiEEENS1_10collective13CollectiveMmaINS1_34MainloopSm90TmaGmmaWarpSpecializedILi7ENS5_IJNS4_1CILi1EEESB_SB_EEENS1_35KernelTmaWarpSpecializedCooperativeEEENS5_IJNSA_ILi256EEESF_NSA_ILi32EEEEEENS_6half_tENS5_IJlSB_lEEESI_SJ_NS4_8TiledMMAINS4_8MMA_AtomIJNS4_4SM904GMMA26MMA_64x256x16_F32F16F16_SSILNSN_5MajorE0ELSP_0ELNSN_7ScaleInE1ELSQ_1EEEEEENS4_6LayoutINS5_IJNSA_ILi2EEESB_SB_EEENS5_IJSB_NSA_ILi0EEESW_EEEEENS5_IJNS4_10UnderscoreESZ_SZ_EEEEENS4_13SM90_TMA_LOADENS4_14ComposedLayoutINS4_7SwizzleILi2ELi4ELi3EEENS4_18smem_ptr_flag_bitsILi16EEENST_INS5_IJNSA_ILi8EEESG_EEENS5_IJSG_SB_EEEEEEEvNS4_8identityES12_S1C_vS1D_EENS_8epilogue10collective6detail29Sm90TmaWarpSpecializedAdapterINS1G_15DefaultEpilogueISI_SJ_SJ_NS1F_6thread17LinearCombinationISI_Li1EffLNS1K_9ScaleType4KindE0ELNS_15FloatRoundStyleE2ESI_EENS1_15EpilogueDefaultEEEEEvvEEEEvNT_6ParamsE,"a",@progbits
	.sectionflags	@""
	.align	4
.nv.constant0._ZN7cutlass13device_kernelINS_4gemm6kernel13GemmUniversalIN4cute5tupleIJiiiiEEENS1_10collective13CollectiveMmaINS1_34MainloopSm90TmaGmmaWarpSpecializedILi7ENS5_IJNS4_1CILi1EEESB_SB_EEENS1_35KernelTmaWarpSpecializedCooperativeEEENS5_IJNSA_ILi256EEESF_NSA_ILi32EEEEEENS_6half_tENS5_IJlSB_lEEESI_SJ_NS4_8TiledMMAINS4_8MMA_AtomIJNS4_4SM904GMMA26MMA_64x256x16_F32F16F16_SSILNSN_5MajorE0ELSP_0ELNSN_7ScaleInE1ELSQ_1EEEEEENS4_6LayoutINS5_IJNSA_ILi2EEESB_SB_EEENS5_IJSB_NSA_ILi0EEESW_EEEEENS5_IJNS4_10UnderscoreESZ_SZ_EEEEENS4_13SM90_TMA_LOADENS4_14ComposedLayoutINS4_7SwizzleILi2ELi4ELi3EEENS4_18smem_ptr_flag_bitsILi16EEENST_INS5_IJNSA_ILi8EEESG_EEENS5_IJSG_SB_EEEEEEEvNS4_8identityES12_S1C_vS1D_EENS_8epilogue10collective6detail29Sm90TmaWarpSpecializedAdapterINS1G_15DefaultEpilogueISI_SJ_SJ_NS1F_6thread17LinearCombinationISI_Li1EffLNS1K_9ScaleType4KindE0ELNS_15FloatRoundStyleE2ESI_EENS1_15EpilogueDefaultEEEEEvvEEEEvNT_6ParamsE:
	.zero		1664


//--------------------- SYMBOLS --------------------------

	.type		.nv.reservedSmem.offset0,@object
	.size		.nv.reservedSmem.offset0,0x4
	.type		__assertfail,@function
